//
// Generated by NVIDIA NVVM Compiler
//
// Compiler Build ID: CL-36424714
// Cuda compilation tools, release 13.0, V13.0.88
// Based on NVVM 20.0.0
//

.version 9.0
.target sm_100
.address_size 64

	// .globl	_Z22elementwise_add_kernelPKfS0_Pfi
.extern .shared .align 16 .b8 sdata[];
.global .align 4 .b8 __cudart_i2opi_f[24] = {65, 144, 67, 60, 153, 149, 98, 219, 192, 221, 52, 245, 209, 87, 39, 252, 41, 21, 68, 78, 110, 131, 249, 162};

.visible .entry _Z22elementwise_add_kernelPKfS0_Pfi(
	.param .u64 .ptr .align 1 _Z22elementwise_add_kernelPKfS0_Pfi_param_0,
	.param .u64 .ptr .align 1 _Z22elementwise_add_kernelPKfS0_Pfi_param_1,
	.param .u64 .ptr .align 1 _Z22elementwise_add_kernelPKfS0_Pfi_param_2,
	.param .u32 _Z22elementwise_add_kernelPKfS0_Pfi_param_3
)
{
	.reg .pred 	%p<2>;
	.reg .b32 	%r<6>;
	.reg .b32 	%f<4>;
	.reg .b64 	%rd<11>;

	ld.param.u64 	%rd1, [_Z22elementwise_add_kernelPKfS0_Pfi_param_0];
	ld.param.u64 	%rd2, [_Z22elementwise_add_kernelPKfS0_Pfi_param_1];
	ld.param.u64 	%rd3, [_Z22elementwise_add_kernelPKfS0_Pfi_param_2];
	ld.param.u32 	%r2, [_Z22elementwise_add_kernelPKfS0_Pfi_param_3];
	mov.u32 	%r3, %ctaid.x;
	mov.u32 	%r4, %ntid.x;
	mov.u32 	%r5, %tid.x;
	mad.lo.s32 	%r1, %r3, %r4, %r5;
	setp.ge.s32 	%p1, %r1, %r2;
	@%p1 bra 	$L__BB0_2;
	cvta.to.global.u64 	%rd4, %rd1;
	cvta.to.global.u64 	%rd5, %rd2;
	cvta.to.global.u64 	%rd6, %rd3;
	mul.wide.s32 	%rd7, %r1, 4;
	add.s64 	%rd8, %rd4, %rd7;
	ld.global.f32 	%f1, [%rd8];
	add.s64 	%rd9, %rd5, %rd7;
	ld.global.f32 	%f2, [%rd9];
	add.f32 	%f3, %f1, %f2;
	add.s64 	%rd10, %rd6, %rd7;
	st.global.f32 	[%rd10], %f3;
$L__BB0_2:
	ret;

}
	// .globl	_Z22elementwise_sub_kernelPKfS0_Pfi
.visible .entry _Z22elementwise_sub_kernelPKfS0_Pfi(
	.param .u64 .ptr .align 1 _Z22elementwise_sub_kernelPKfS0_Pfi_param_0,
	.param .u64 .ptr .align 1 _Z22elementwise_sub_kernelPKfS0_Pfi_param_1,
	.param .u64 .ptr .align 1 _Z22elementwise_sub_kernelPKfS0_Pfi_param_2,
	.param .u32 _Z22elementwise_sub_kernelPKfS0_Pfi_param_3
)
{
	.reg .pred 	%p<2>;
	.reg .b32 	%r<6>;
	.reg .b32 	%f<4>;
	.reg .b64 	%rd<11>;

	ld.param.u64 	%rd1, [_Z22elementwise_sub_kernelPKfS0_Pfi_param_0];
	ld.param.u64 	%rd2, [_Z22elementwise_sub_kernelPKfS0_Pfi_param_1];
	ld.param.u64 	%rd3, [_Z22elementwise_sub_kernelPKfS0_Pfi_param_2];
	ld.param.u32 	%r2, [_Z22elementwise_sub_kernelPKfS0_Pfi_param_3];
	mov.u32 	%r3, %ctaid.x;
	mov.u32 	%r4, %ntid.x;
	mov.u32 	%r5, %tid.x;
	mad.lo.s32 	%r1, %r3, %r4, %r5;
	setp.ge.s32 	%p1, %r1, %r2;
	@%p1 bra 	$L__BB1_2;
	cvta.to.global.u64 	%rd4, %rd1;
	cvta.to.global.u64 	%rd5, %rd2;
	cvta.to.global.u64 	%rd6, %rd3;
	mul.wide.s32 	%rd7, %r1, 4;
	add.s64 	%rd8, %rd4, %rd7;
	ld.global.f32 	%f1, [%rd8];
	add.s64 	%rd9, %rd5, %rd7;
	ld.global.f32 	%f2, [%rd9];
	sub.f32 	%f3, %f1, %f2;
	add.s64 	%rd10, %rd6, %rd7;
	st.global.f32 	[%rd10], %f3;
$L__BB1_2:
	ret;

}
	// .globl	_Z22elementwise_mul_kernelPKfS0_Pfi
.visible .entry _Z22elementwise_mul_kernelPKfS0_Pfi(
	.param .u64 .ptr .align 1 _Z22elementwise_mul_kernelPKfS0_Pfi_param_0,
	.param .u64 .ptr .align 1 _Z22elementwise_mul_kernelPKfS0_Pfi_param_1,
	.param .u64 .ptr .align 1 _Z22elementwise_mul_kernelPKfS0_Pfi_param_2,
	.param .u32 _Z22elementwise_mul_kernelPKfS0_Pfi_param_3
)
{
	.reg .pred 	%p<2>;
	.reg .b32 	%r<6>;
	.reg .b32 	%f<4>;
	.reg .b64 	%rd<11>;

	ld.param.u64 	%rd1, [_Z22elementwise_mul_kernelPKfS0_Pfi_param_0];
	ld.param.u64 	%rd2, [_Z22elementwise_mul_kernelPKfS0_Pfi_param_1];
	ld.param.u64 	%rd3, [_Z22elementwise_mul_kernelPKfS0_Pfi_param_2];
	ld.param.u32 	%r2, [_Z22elementwise_mul_kernelPKfS0_Pfi_param_3];
	mov.u32 	%r3, %ctaid.x;
	mov.u32 	%r4, %ntid.x;
	mov.u32 	%r5, %tid.x;
	mad.lo.s32 	%r1, %r3, %r4, %r5;
	setp.ge.s32 	%p1, %r1, %r2;
	@%p1 bra 	$L__BB2_2;
	cvta.to.global.u64 	%rd4, %rd1;
	cvta.to.global.u64 	%rd5, %rd2;
	cvta.to.global.u64 	%rd6, %rd3;
	mul.wide.s32 	%rd7, %r1, 4;
	add.s64 	%rd8, %rd4, %rd7;
	ld.global.f32 	%f1, [%rd8];
	add.s64 	%rd9, %rd5, %rd7;
	ld.global.f32 	%f2, [%rd9];
	mul.f32 	%f3, %f1, %f2;
	add.s64 	%rd10, %rd6, %rd7;
	st.global.f32 	[%rd10], %f3;
$L__BB2_2:
	ret;

}
	// .globl	_Z22elementwise_div_kernelPKfS0_Pfi
.visible .entry _Z22elementwise_div_kernelPKfS0_Pfi(
	.param .u64 .ptr .align 1 _Z22elementwise_div_kernelPKfS0_Pfi_param_0,
	.param .u64 .ptr .align 1 _Z22elementwise_div_kernelPKfS0_Pfi_param_1,
	.param .u64 .ptr .align 1 _Z22elementwise_div_kernelPKfS0_Pfi_param_2,
	.param .u32 _Z22elementwise_div_kernelPKfS0_Pfi_param_3
)
{
	.reg .pred 	%p<2>;
	.reg .b32 	%r<6>;
	.reg .b32 	%f<4>;
	.reg .b64 	%rd<11>;

	ld.param.u64 	%rd1, [_Z22elementwise_div_kernelPKfS0_Pfi_param_0];
	ld.param.u64 	%rd2, [_Z22elementwise_div_kernelPKfS0_Pfi_param_1];
	ld.param.u64 	%rd3, [_Z22elementwise_div_kernelPKfS0_Pfi_param_2];
	ld.param.u32 	%r2, [_Z22elementwise_div_kernelPKfS0_Pfi_param_3];
	mov.u32 	%r3, %ctaid.x;
	mov.u32 	%r4, %ntid.x;
	mov.u32 	%r5, %tid.x;
	mad.lo.s32 	%r1, %r3, %r4, %r5;
	setp.ge.s32 	%p1, %r1, %r2;
	@%p1 bra 	$L__BB3_2;
	cvta.to.global.u64 	%rd4, %rd1;
	cvta.to.global.u64 	%rd5, %rd2;
	cvta.to.global.u64 	%rd6, %rd3;
	mul.wide.s32 	%rd7, %r1, 4;
	add.s64 	%rd8, %rd4, %rd7;
	ld.global.f32 	%f1, [%rd8];
	add.s64 	%rd9, %rd5, %rd7;
	ld.global.f32 	%f2, [%rd9];
	div.rn.f32 	%f3, %f1, %f2;
	add.s64 	%rd10, %rd6, %rd7;
	st.global.f32 	[%rd10], %f3;
$L__BB3_2:
	ret;

}
	// .globl	_Z22elementwise_max_kernelPKfS0_Pfi
.visible .entry _Z22elementwise_max_kernelPKfS0_Pfi(
	.param .u64 .ptr .align 1 _Z22elementwise_max_kernelPKfS0_Pfi_param_0,
	.param .u64 .ptr .align 1 _Z22elementwise_max_kernelPKfS0_Pfi_param_1,
	.param .u64 .ptr .align 1 _Z22elementwise_max_kernelPKfS0_Pfi_param_2,
	.param .u32 _Z22elementwise_max_kernelPKfS0_Pfi_param_3
)
{
	.reg .pred 	%p<2>;
	.reg .b32 	%r<6>;
	.reg .b32 	%f<4>;
	.reg .b64 	%rd<11>;

	ld.param.u64 	%rd1, [_Z22elementwise_max_kernelPKfS0_Pfi_param_0];
	ld.param.u64 	%rd2, [_Z22elementwise_max_kernelPKfS0_Pfi_param_1];
	ld.param.u64 	%rd3, [_Z22elementwise_max_kernelPKfS0_Pfi_param_2];
	ld.param.u32 	%r2, [_Z22elementwise_max_kernelPKfS0_Pfi_param_3];
	mov.u32 	%r3, %ctaid.x;
	mov.u32 	%r4, %ntid.x;
	mov.u32 	%r5, %tid.x;
	mad.lo.s32 	%r1, %r3, %r4, %r5;
	setp.ge.s32 	%p1, %r1, %r2;
	@%p1 bra 	$L__BB4_2;
	cvta.to.global.u64 	%rd4, %rd1;
	cvta.to.global.u64 	%rd5, %rd2;
	cvta.to.global.u64 	%rd6, %rd3;
	mul.wide.s32 	%rd7, %r1, 4;
	add.s64 	%rd8, %rd4, %rd7;
	ld.global.f32 	%f1, [%rd8];
	add.s64 	%rd9, %rd5, %rd7;
	ld.global.f32 	%f2, [%rd9];
	max.f32 	%f3, %f1, %f2;
	add.s64 	%rd10, %rd6, %rd7;
	st.global.f32 	[%rd10], %f3;
$L__BB4_2:
	ret;

}
	// .globl	_Z22elementwise_min_kernelPKfS0_Pfi
.visible .entry _Z22elementwise_min_kernelPKfS0_Pfi(
	.param .u64 .ptr .align 1 _Z22elementwise_min_kernelPKfS0_Pfi_param_0,
	.param .u64 .ptr .align 1 _Z22elementwise_min_kernelPKfS0_Pfi_param_1,
	.param .u64 .ptr .align 1 _Z22elementwise_min_kernelPKfS0_Pfi_param_2,
	.param .u32 _Z22elementwise_min_kernelPKfS0_Pfi_param_3
)
{
	.reg .pred 	%p<2>;
	.reg .b32 	%r<6>;
	.reg .b32 	%f<4>;
	.reg .b64 	%rd<11>;

	ld.param.u64 	%rd1, [_Z22elementwise_min_kernelPKfS0_Pfi_param_0];
	ld.param.u64 	%rd2, [_Z22elementwise_min_kernelPKfS0_Pfi_param_1];
	ld.param.u64 	%rd3, [_Z22elementwise_min_kernelPKfS0_Pfi_param_2];
	ld.param.u32 	%r2, [_Z22elementwise_min_kernelPKfS0_Pfi_param_3];
	mov.u32 	%r3, %ctaid.x;
	mov.u32 	%r4, %ntid.x;
	mov.u32 	%r5, %tid.x;
	mad.lo.s32 	%r1, %r3, %r4, %r5;
	setp.ge.s32 	%p1, %r1, %r2;
	@%p1 bra 	$L__BB5_2;
	cvta.to.global.u64 	%rd4, %rd1;
	cvta.to.global.u64 	%rd5, %rd2;
	cvta.to.global.u64 	%rd6, %rd3;
	mul.wide.s32 	%rd7, %r1, 4;
	add.s64 	%rd8, %rd4, %rd7;
	ld.global.f32 	%f1, [%rd8];
	add.s64 	%rd9, %rd5, %rd7;
	ld.global.f32 	%f2, [%rd9];
	min.f32 	%f3, %f1, %f2;
	add.s64 	%rd10, %rd6, %rd7;
	st.global.f32 	[%rd10], %f3;
$L__BB5_2:
	ret;

}
	// .globl	_Z22elementwise_pow_kernelPKfPffi
.visible .entry _Z22elementwise_pow_kernelPKfPffi(
	.param .u64 .ptr .align 1 _Z22elementwise_pow_kernelPKfPffi_param_0,
	.param .u64 .ptr .align 1 _Z22elementwise_pow_kernelPKfPffi_param_1,
	.param .f32 _Z22elementwise_pow_kernelPKfPffi_param_2,
	.param .u32 _Z22elementwise_pow_kernelPKfPffi_param_3
)
{
	.reg .pred 	%p<23>;
	.reg .b32 	%r<20>;
	.reg .b32 	%f<77>;
	.reg .b64 	%rd<9>;

	ld.param.u64 	%rd1, [_Z22elementwise_pow_kernelPKfPffi_param_0];
	ld.param.u64 	%rd2, [_Z22elementwise_pow_kernelPKfPffi_param_1];
	ld.param.f32 	%f10, [_Z22elementwise_pow_kernelPKfPffi_param_2];
	ld.param.u32 	%r2, [_Z22elementwise_pow_kernelPKfPffi_param_3];
	mov.u32 	%r3, %ctaid.x;
	mov.u32 	%r4, %ntid.x;
	mov.u32 	%r5, %tid.x;
	mad.lo.s32 	%r1, %r3, %r4, %r5;
	setp.ge.s32 	%p1, %r1, %r2;
	mov.f32 	%f76, 0f3F800000;
	@%p1 bra 	$L__BB6_10;
	cvta.to.global.u64 	%rd3, %rd1;
	mul.wide.s32 	%rd4, %r1, 4;
	add.s64 	%rd5, %rd3, %rd4;
	ld.global.f32 	%f1, [%rd5];
	mul.f32 	%f12, %f10, 0f3F000000;
	cvt.rzi.f32.f32 	%f13, %f12;
	add.f32 	%f14, %f13, %f13;
	sub.f32 	%f15, %f10, %f14;
	abs.f32 	%f2, %f15;
	abs.f32 	%f3, %f1;
	setp.lt.f32 	%p2, %f3, 0f00800000;
	mul.f32 	%f16, %f3, 0f4B800000;
	selp.f32 	%f17, %f16, %f3, %p2;
	selp.f32 	%f18, 0fC1C00000, 0f00000000, %p2;
	mov.b32 	%r6, %f17;
	add.s32 	%r7, %r6, -1060439283;
	and.b32  	%r8, %r7, -8388608;
	sub.s32 	%r9, %r6, %r8;
	mov.b32 	%f19, %r9;
	cvt.rn.f32.s32 	%f20, %r8;
	fma.rn.f32 	%f21, %f20, 0f34000000, %f18;
	add.f32 	%f22, %f19, 0fBF800000;
	add.f32 	%f23, %f19, 0f3F800000;
	rcp.approx.ftz.f32 	%f24, %f23;
	add.f32 	%f25, %f22, %f22;
	mul.f32 	%f26, %f25, %f24;
	mul.f32 	%f27, %f26, %f26;
	sub.f32 	%f28, %f22, %f26;
	add.f32 	%f29, %f28, %f28;
	neg.f32 	%f30, %f26;
	fma.rn.f32 	%f31, %f30, %f22, %f29;
	mul.rn.f32 	%f32, %f24, %f31;
	fma.rn.f32 	%f33, %f27, 0f3A2C32E4, 0f3B52E7DB;
	fma.rn.f32 	%f34, %f33, %f27, 0f3C93BB73;
	fma.rn.f32 	%f35, %f34, %f27, 0f3DF6384F;
	mul.rn.f32 	%f36, %f35, %f27;
	fma.rn.f32 	%f37, %f26, 0f3FB8AA3B, %f21;
	sub.f32 	%f38, %f21, %f37;
	fma.rn.f32 	%f39, %f26, 0f3FB8AA3B, %f38;
	fma.rn.f32 	%f40, %f32, 0f3FB8AA3B, %f39;
	fma.rn.f32 	%f41, %f26, 0f32A55E34, %f40;
	mul.f32 	%f42, %f36, 0f40400000;
	fma.rn.f32 	%f43, %f42, %f32, %f41;
	fma.rn.f32 	%f44, %f36, %f26, %f43;
	add.rn.f32 	%f45, %f37, %f44;
	neg.f32 	%f46, %f37;
	add.rn.f32 	%f47, %f45, %f46;
	neg.f32 	%f48, %f47;
	add.rn.f32 	%f49, %f44, %f48;
	mul.rn.f32 	%f50, %f45, %f10;
	neg.f32 	%f51, %f50;
	fma.rn.f32 	%f52, %f45, %f10, %f51;
	fma.rn.f32 	%f53, %f49, %f10, %f52;
	cvt.rni.f32.f32 	%f54, %f50;
	sub.f32 	%f55, %f50, %f54;
	add.f32 	%f56, %f55, %f53;
	fma.rn.f32 	%f57, %f56, 0f391FCB8E, 0f3AAF85ED;
	fma.rn.f32 	%f58, %f57, %f56, 0f3C1D9856;
	fma.rn.f32 	%f59, %f58, %f56, 0f3D6357BB;
	fma.rn.f32 	%f60, %f59, %f56, 0f3E75FDEC;
	fma.rn.f32 	%f61, %f60, %f56, 0f3F317218;
	fma.rn.f32 	%f62, %f61, %f56, 0f3F800000;
	cvt.rzi.s32.f32 	%r10, %f54;
	setp.gt.f32 	%p3, %f54, 0f00000000;
	selp.b32 	%r11, 0, -2097152000, %p3;
	add.s32 	%r12, %r11, 2130706432;
	mov.b32 	%f63, %r12;
	mul.f32 	%f64, %f62, %f63;
	shl.b32 	%r13, %r10, 23;
	sub.s32 	%r14, %r13, %r11;
	mov.b32 	%f65, %r14;
	mul.f32 	%f66, %f64, %f65;
	abs.f32 	%f67, %f50;
	setp.gt.f32 	%p4, %f67, 0f43180000;
	setp.lt.f32 	%p5, %f50, 0f00000000;
	selp.f32 	%f68, 0f00000000, 0f7F800000, %p5;
	selp.f32 	%f4, %f68, %f66, %p4;
	setp.eq.f32 	%p6, %f1, 0f3F800000;
	setp.eq.f32 	%p7, %f10, 0f00000000;
	or.pred  	%p8, %p7, %p6;
	@%p8 bra 	$L__BB6_9;
	setp.num.f32 	%p9, %f3, %f3;
	abs.f32 	%f69, %f10;
	setp.num.f32 	%p10, %f69, %f69;
	and.pred  	%p11, %p9, %p10;
	@%p11 bra 	$L__BB6_4;
	add.rn.f32 	%f76, %f1, %f10;
	bra.uni 	$L__BB6_9;
$L__BB6_4:
	setp.neu.f32 	%p12, %f1, 0f00000000;
	setp.neu.f32 	%p13, %f3, 0f7F800000;
	and.pred  	%p14, %p12, %p13;
	@%p14 bra 	$L__BB6_6;
	setp.neu.f32 	%p21, %f2, 0f3F800000;
	add.f32 	%f74, %f1, %f1;
	mov.b32 	%r15, %f74;
	setp.lt.f32 	%p22, %f10, 0f00000000;
	xor.b32  	%r16, %r15, 2139095040;
	selp.b32 	%r17, %r16, %r15, %p22;
	and.b32  	%r18, %r17, 2147483647;
	selp.b32 	%r19, %r18, %r17, %p21;
	mov.b32 	%f76, %r19;
	bra.uni 	$L__BB6_9;
$L__BB6_6:
	setp.eq.f32 	%p15, %f1, 0fBF800000;
	setp.eq.f32 	%p16, %f69, 0f7F800000;
	and.pred  	%p17, %p15, %p16;
	@%p17 bra 	$L__BB6_9;
	setp.geu.f32 	%p18, %f1, 0f00000000;
	mov.f32 	%f76, %f4;
	@%p18 bra 	$L__BB6_9;
	setp.neu.f32 	%p19, %f2, 0f3F800000;
	neg.f32 	%f71, %f4;
	selp.f32 	%f72, %f4, %f71, %p19;
	cvt.rmi.f32.f32 	%f73, %f10;
	setp.neu.f32 	%p20, %f10, %f73;
	selp.f32 	%f76, 0f7FFFFFFF, %f72, %p20;
$L__BB6_9:
	cvta.to.global.u64 	%rd6, %rd2;
	add.s64 	%rd8, %rd6, %rd4;
	st.global.f32 	[%rd8], %f76;
$L__BB6_10:
	ret;

}
	// .globl	_Z23elementwise_sqrt_kernelPKfPfi
.visible .entry _Z23elementwise_sqrt_kernelPKfPfi(
	.param .u64 .ptr .align 1 _Z23elementwise_sqrt_kernelPKfPfi_param_0,
	.param .u64 .ptr .align 1 _Z23elementwise_sqrt_kernelPKfPfi_param_1,
	.param .u32 _Z23elementwise_sqrt_kernelPKfPfi_param_2
)
{
	.reg .pred 	%p<2>;
	.reg .b32 	%r<6>;
	.reg .b32 	%f<3>;
	.reg .b64 	%rd<8>;

	ld.param.u64 	%rd1, [_Z23elementwise_sqrt_kernelPKfPfi_param_0];
	ld.param.u64 	%rd2, [_Z23elementwise_sqrt_kernelPKfPfi_param_1];
	ld.param.u32 	%r2, [_Z23elementwise_sqrt_kernelPKfPfi_param_2];
	mov.u32 	%r3, %ctaid.x;
	mov.u32 	%r4, %ntid.x;
	mov.u32 	%r5, %tid.x;
	mad.lo.s32 	%r1, %r3, %r4, %r5;
	setp.ge.s32 	%p1, %r1, %r2;
	@%p1 bra 	$L__BB7_2;
	cvta.to.global.u64 	%rd3, %rd1;
	cvta.to.global.u64 	%rd4, %rd2;
	mul.wide.s32 	%rd5, %r1, 4;
	add.s64 	%rd6, %rd3, %rd5;
	ld.global.f32 	%f1, [%rd6];
	sqrt.rn.f32 	%f2, %f1;
	add.s64 	%rd7, %rd4, %rd5;
	st.global.f32 	[%rd7], %f2;
$L__BB7_2:
	ret;

}
	// .globl	_Z22elementwise_exp_kernelPKfPfi
.visible .entry _Z22elementwise_exp_kernelPKfPfi(
	.param .u64 .ptr .align 1 _Z22elementwise_exp_kernelPKfPfi_param_0,
	.param .u64 .ptr .align 1 _Z22elementwise_exp_kernelPKfPfi_param_1,
	.param .u32 _Z22elementwise_exp_kernelPKfPfi_param_2
)
{
	.reg .pred 	%p<2>;
	.reg .b32 	%r<8>;
	.reg .b32 	%f<14>;
	.reg .b64 	%rd<8>;

	ld.param.u64 	%rd1, [_Z22elementwise_exp_kernelPKfPfi_param_0];
	ld.param.u64 	%rd2, [_Z22elementwise_exp_kernelPKfPfi_param_1];
	ld.param.u32 	%r2, [_Z22elementwise_exp_kernelPKfPfi_param_2];
	mov.u32 	%r3, %ctaid.x;
	mov.u32 	%r4, %ntid.x;
	mov.u32 	%r5, %tid.x;
	mad.lo.s32 	%r1, %r3, %r4, %r5;
	setp.ge.s32 	%p1, %r1, %r2;
	@%p1 bra 	$L__BB8_2;
	cvta.to.global.u64 	%rd3, %rd1;
	cvta.to.global.u64 	%rd4, %rd2;
	mul.wide.s32 	%rd5, %r1, 4;
	add.s64 	%rd6, %rd3, %rd5;
	ld.global.f32 	%f1, [%rd6];
	fma.rn.f32 	%f2, %f1, 0f3BBB989D, 0f3F000000;
	cvt.sat.f32.f32 	%f3, %f2;
	mov.f32 	%f4, 0f4B400001;
	mov.f32 	%f5, 0f437C0000;
	fma.rm.f32 	%f6, %f3, %f5, %f4;
	add.f32 	%f7, %f6, 0fCB40007F;
	neg.f32 	%f8, %f7;
	fma.rn.f32 	%f9, %f1, 0f3FB8AA3B, %f8;
	fma.rn.f32 	%f10, %f1, 0f32A57060, %f9;
	mov.b32 	%r6, %f6;
	shl.b32 	%r7, %r6, 23;
	mov.b32 	%f11, %r7;
	ex2.approx.ftz.f32 	%f12, %f10;
	mul.f32 	%f13, %f12, %f11;
	add.s64 	%rd7, %rd4, %rd5;
	st.global.f32 	[%rd7], %f13;
$L__BB8_2:
	ret;

}
	// .globl	_Z22elementwise_log_kernelPKfPfi
.visible .entry _Z22elementwise_log_kernelPKfPfi(
	.param .u64 .ptr .align 1 _Z22elementwise_log_kernelPKfPfi_param_0,
	.param .u64 .ptr .align 1 _Z22elementwise_log_kernelPKfPfi_param_1,
	.param .u32 _Z22elementwise_log_kernelPKfPfi_param_2
)
{
	.reg .pred 	%p<5>;
	.reg .b32 	%r<10>;
	.reg .b32 	%f<23>;
	.reg .b64 	%rd<8>;

	ld.param.u64 	%rd1, [_Z22elementwise_log_kernelPKfPfi_param_0];
	ld.param.u64 	%rd2, [_Z22elementwise_log_kernelPKfPfi_param_1];
	ld.param.u32 	%r2, [_Z22elementwise_log_kernelPKfPfi_param_2];
	mov.u32 	%r3, %ctaid.x;
	mov.u32 	%r4, %ntid.x;
	mov.u32 	%r5, %tid.x;
	mad.lo.s32 	%r1, %r3, %r4, %r5;
	setp.ge.s32 	%p1, %r1, %r2;
	@%p1 bra 	$L__BB9_2;
	cvta.to.global.u64 	%rd3, %rd1;
	cvta.to.global.u64 	%rd4, %rd2;
	mul.wide.s32 	%rd5, %r1, 4;
	add.s64 	%rd6, %rd3, %rd5;
	ld.global.f32 	%f1, [%rd6];
	setp.lt.f32 	%p2, %f1, 0f00800000;
	mul.f32 	%f2, %f1, 0f4B000000;
	selp.f32 	%f3, %f2, %f1, %p2;
	selp.f32 	%f4, 0fC1B80000, 0f00000000, %p2;
	mov.b32 	%r6, %f3;
	add.s32 	%r7, %r6, -1059760811;
	and.b32  	%r8, %r7, -8388608;
	sub.s32 	%r9, %r6, %r8;
	mov.b32 	%f5, %r9;
	cvt.rn.f32.s32 	%f6, %r8;
	fma.rn.f32 	%f7, %f6, 0f34000000, %f4;
	add.f32 	%f8, %f5, 0fBF800000;
	fma.rn.f32 	%f9, %f8, 0fBE055027, 0f3E1039F6;
	fma.rn.f32 	%f10, %f9, %f8, 0fBDF8CDCC;
	fma.rn.f32 	%f11, %f10, %f8, 0f3E0F2955;
	fma.rn.f32 	%f12, %f11, %f8, 0fBE2AD8B9;
	fma.rn.f32 	%f13, %f12, %f8, 0f3E4CED0B;
	fma.rn.f32 	%f14, %f13, %f8, 0fBE7FFF22;
	fma.rn.f32 	%f15, %f14, %f8, 0f3EAAAA78;
	fma.rn.f32 	%f16, %f15, %f8, 0fBF000000;
	mul.f32 	%f17, %f8, %f16;
	fma.rn.f32 	%f18, %f17, %f8, %f8;
	fma.rn.f32 	%f19, %f7, 0f3F317218, %f18;
	setp.gt.u32 	%p3, %r6, 2139095039;
	fma.rn.f32 	%f20, %f3, 0f7F800000, 0f7F800000;
	selp.f32 	%f21, %f20, %f19, %p3;
	setp.eq.f32 	%p4, %f3, 0f00000000;
	selp.f32 	%f22, 0fFF800000, %f21, %p4;
	add.s64 	%rd7, %rd4, %rd5;
	st.global.f32 	[%rd7], %f22;
$L__BB9_2:
	ret;

}
	// .globl	_Z22elementwise_sin_kernelPKfPfi
.visible .entry _Z22elementwise_sin_kernelPKfPfi(
	.param .u64 .ptr .align 1 _Z22elementwise_sin_kernelPKfPfi_param_0,
	.param .u64 .ptr .align 1 _Z22elementwise_sin_kernelPKfPfi_param_1,
	.param .u32 _Z22elementwise_sin_kernelPKfPfi_param_2
)
{
	.local .align 4 .b8 	__local_depot10[28];
	.reg .b64 	%SP;
	.reg .b64 	%SPL;
	.reg .pred 	%p<10>;
	.reg .b32 	%r<45>;
	.reg .b32 	%f<28>;
	.reg .b64 	%rd<29>;
	.reg .b64 	%fd<3>;

	mov.u64 	%SPL, __local_depot10;
	ld.param.u64 	%rd9, [_Z22elementwise_sin_kernelPKfPfi_param_0];
	ld.param.u64 	%rd10, [_Z22elementwise_sin_kernelPKfPfi_param_1];
	ld.param.u32 	%r16, [_Z22elementwise_sin_kernelPKfPfi_param_2];
	add.u64 	%rd1, %SPL, 0;
	mov.u32 	%r17, %ctaid.x;
	mov.u32 	%r18, %ntid.x;
	mov.u32 	%r19, %tid.x;
	mad.lo.s32 	%r1, %r17, %r18, %r19;
	setp.ge.s32 	%p1, %r1, %r16;
	@%p1 bra 	$L__BB10_10;
	cvta.to.global.u64 	%rd12, %rd9;
	mul.wide.s32 	%rd13, %r1, 4;
	add.s64 	%rd14, %rd12, %rd13;
	ld.global.f32 	%f1, [%rd14];
	mul.f32 	%f7, %f1, 0f3F22F983;
	cvt.rni.s32.f32 	%r44, %f7;
	cvt.rn.f32.s32 	%f8, %r44;
	fma.rn.f32 	%f9, %f8, 0fBFC90FDA, %f1;
	fma.rn.f32 	%f10, %f8, 0fB3A22168, %f9;
	fma.rn.f32 	%f27, %f8, 0fA7C234C5, %f10;
	abs.f32 	%f3, %f1;
	setp.ltu.f32 	%p2, %f3, 0f47CE4780;
	@%p2 bra 	$L__BB10_9;
	setp.neu.f32 	%p3, %f3, 0f7F800000;
	@%p3 bra 	$L__BB10_4;
	mov.f32 	%f13, 0f00000000;
	mul.rn.f32 	%f27, %f1, %f13;
	mov.b32 	%r44, 0;
	bra.uni 	$L__BB10_9;
$L__BB10_4:
	mov.b32 	%r3, %f1;
	shl.b32 	%r21, %r3, 8;
	or.b32  	%r4, %r21, -2147483648;
	mov.b64 	%rd28, 0;
	mov.b32 	%r41, 0;
	mov.u64 	%rd26, __cudart_i2opi_f;
	mov.u64 	%rd27, %rd1;
$L__BB10_5:
	.pragma "nounroll";
	ld.global.nc.u32 	%r22, [%rd26];
	mad.wide.u32 	%rd17, %r22, %r4, %rd28;
	shr.u64 	%rd28, %rd17, 32;
	st.local.u32 	[%rd27], %rd17;
	add.s32 	%r41, %r41, 1;
	add.s64 	%rd27, %rd27, 4;
	add.s64 	%rd26, %rd26, 4;
	setp.ne.s32 	%p4, %r41, 6;
	@%p4 bra 	$L__BB10_5;
	shr.u32 	%r23, %r3, 23;
	st.local.u32 	[%rd1+24], %rd28;
	and.b32  	%r7, %r23, 31;
	and.b32  	%r24, %r23, 224;
	add.s32 	%r25, %r24, -128;
	shr.u32 	%r26, %r25, 5;
	mul.wide.u32 	%rd18, %r26, 4;
	sub.s64 	%rd8, %rd1, %rd18;
	ld.local.u32 	%r42, [%rd8+24];
	ld.local.u32 	%r43, [%rd8+20];
	setp.eq.s32 	%p5, %r7, 0;
	@%p5 bra 	$L__BB10_8;
	shf.l.wrap.b32 	%r42, %r43, %r42, %r7;
	ld.local.u32 	%r27, [%rd8+16];
	shf.l.wrap.b32 	%r43, %r27, %r43, %r7;
$L__BB10_8:
	shr.u32 	%r28, %r42, 30;
	shf.l.wrap.b32 	%r29, %r43, %r42, 2;
	shl.b32 	%r30, %r43, 2;
	shr.u32 	%r31, %r29, 31;
	add.s32 	%r32, %r31, %r28;
	neg.s32 	%r33, %r32;
	setp.lt.s32 	%p6, %r3, 0;
	selp.b32 	%r44, %r33, %r32, %p6;
	xor.b32  	%r34, %r29, %r3;
	shr.s32 	%r35, %r29, 31;
	xor.b32  	%r36, %r35, %r29;
	xor.b32  	%r37, %r35, %r30;
	cvt.u64.u32 	%rd19, %r36;
	shl.b64 	%rd20, %rd19, 32;
	cvt.u64.u32 	%rd21, %r37;
	or.b64  	%rd22, %rd20, %rd21;
	cvt.rn.f64.s64 	%fd1, %rd22;
	mul.f64 	%fd2, %fd1, 0d3BF921FB54442D19;
	cvt.rn.f32.f64 	%f11, %fd2;
	neg.f32 	%f12, %f11;
	setp.lt.s32 	%p7, %r34, 0;
	selp.f32 	%f27, %f12, %f11, %p7;
$L__BB10_9:
	mul.rn.f32 	%f14, %f27, %f27;
	and.b32  	%r39, %r44, 1;
	setp.eq.b32 	%p8, %r39, 1;
	selp.f32 	%f15, 0f3F800000, %f27, %p8;
	fma.rn.f32 	%f16, %f14, %f15, 0f00000000;
	fma.rn.f32 	%f17, %f14, 0f37CBAC00, 0fBAB607ED;
	selp.f32 	%f18, %f17, 0fB94D4153, %p8;
	selp.f32 	%f19, 0f3D2AAABB, 0f3C0885E4, %p8;
	fma.rn.f32 	%f20, %f18, %f14, %f19;
	selp.f32 	%f21, 0fBEFFFFFF, 0fBE2AAAA8, %p8;
	fma.rn.f32 	%f22, %f20, %f14, %f21;
	fma.rn.f32 	%f23, %f22, %f16, %f15;
	and.b32  	%r40, %r44, 2;
	setp.eq.s32 	%p9, %r40, 0;
	mov.f32 	%f24, 0f00000000;
	sub.f32 	%f25, %f24, %f23;
	selp.f32 	%f26, %f23, %f25, %p9;
	cvta.to.global.u64 	%rd23, %rd10;
	add.s64 	%rd25, %rd23, %rd13;
	st.global.f32 	[%rd25], %f26;
$L__BB10_10:
	ret;

}
	// .globl	_Z22elementwise_cos_kernelPKfPfi
.visible .entry _Z22elementwise_cos_kernelPKfPfi(
	.param .u64 .ptr .align 1 _Z22elementwise_cos_kernelPKfPfi_param_0,
	.param .u64 .ptr .align 1 _Z22elementwise_cos_kernelPKfPfi_param_1,
	.param .u32 _Z22elementwise_cos_kernelPKfPfi_param_2
)
{
	.local .align 4 .b8 	__local_depot11[28];
	.reg .b64 	%SP;
	.reg .b64 	%SPL;
	.reg .pred 	%p<10>;
	.reg .b32 	%r<46>;
	.reg .b32 	%f<28>;
	.reg .b64 	%rd<29>;
	.reg .b64 	%fd<3>;

	mov.u64 	%SPL, __local_depot11;
	ld.param.u64 	%rd9, [_Z22elementwise_cos_kernelPKfPfi_param_0];
	ld.param.u64 	%rd10, [_Z22elementwise_cos_kernelPKfPfi_param_1];
	ld.param.u32 	%r16, [_Z22elementwise_cos_kernelPKfPfi_param_2];
	add.u64 	%rd1, %SPL, 0;
	mov.u32 	%r17, %ctaid.x;
	mov.u32 	%r18, %ntid.x;
	mov.u32 	%r19, %tid.x;
	mad.lo.s32 	%r1, %r17, %r18, %r19;
	setp.ge.s32 	%p1, %r1, %r16;
	@%p1 bra 	$L__BB11_10;
	cvta.to.global.u64 	%rd12, %rd9;
	mul.wide.s32 	%rd13, %r1, 4;
	add.s64 	%rd14, %rd12, %rd13;
	ld.global.f32 	%f1, [%rd14];
	mul.f32 	%f7, %f1, 0f3F22F983;
	cvt.rni.s32.f32 	%r45, %f7;
	cvt.rn.f32.s32 	%f8, %r45;
	fma.rn.f32 	%f9, %f8, 0fBFC90FDA, %f1;
	fma.rn.f32 	%f10, %f8, 0fB3A22168, %f9;
	fma.rn.f32 	%f27, %f8, 0fA7C234C5, %f10;
	abs.f32 	%f3, %f1;
	setp.ltu.f32 	%p2, %f3, 0f47CE4780;
	@%p2 bra 	$L__BB11_9;
	setp.neu.f32 	%p3, %f3, 0f7F800000;
	@%p3 bra 	$L__BB11_4;
	mov.f32 	%f13, 0f00000000;
	mul.rn.f32 	%f27, %f1, %f13;
	mov.b32 	%r45, 0;
	bra.uni 	$L__BB11_9;
$L__BB11_4:
	mov.b32 	%r3, %f1;
	shl.b32 	%r21, %r3, 8;
	or.b32  	%r4, %r21, -2147483648;
	mov.b64 	%rd28, 0;
	mov.b32 	%r42, 0;
	mov.u64 	%rd26, __cudart_i2opi_f;
	mov.u64 	%rd27, %rd1;
$L__BB11_5:
	.pragma "nounroll";
	ld.global.nc.u32 	%r22, [%rd26];
	mad.wide.u32 	%rd17, %r22, %r4, %rd28;
	shr.u64 	%rd28, %rd17, 32;
	st.local.u32 	[%rd27], %rd17;
	add.s32 	%r42, %r42, 1;
	add.s64 	%rd27, %rd27, 4;
	add.s64 	%rd26, %rd26, 4;
	setp.ne.s32 	%p4, %r42, 6;
	@%p4 bra 	$L__BB11_5;
	shr.u32 	%r23, %r3, 23;
	st.local.u32 	[%rd1+24], %rd28;
	and.b32  	%r7, %r23, 31;
	and.b32  	%r24, %r23, 224;
	add.s32 	%r25, %r24, -128;
	shr.u32 	%r26, %r25, 5;
	mul.wide.u32 	%rd18, %r26, 4;
	sub.s64 	%rd8, %rd1, %rd18;
	ld.local.u32 	%r43, [%rd8+24];
	ld.local.u32 	%r44, [%rd8+20];
	setp.eq.s32 	%p5, %r7, 0;
	@%p5 bra 	$L__BB11_8;
	shf.l.wrap.b32 	%r43, %r44, %r43, %r7;
	ld.local.u32 	%r27, [%rd8+16];
	shf.l.wrap.b32 	%r44, %r27, %r44, %r7;
$L__BB11_8:
	shr.u32 	%r28, %r43, 30;
	shf.l.wrap.b32 	%r29, %r44, %r43, 2;
	shl.b32 	%r30, %r44, 2;
	shr.u32 	%r31, %r29, 31;
	add.s32 	%r32, %r31, %r28;
	neg.s32 	%r33, %r32;
	setp.lt.s32 	%p6, %r3, 0;
	selp.b32 	%r45, %r33, %r32, %p6;
	xor.b32  	%r34, %r29, %r3;
	shr.s32 	%r35, %r29, 31;
	xor.b32  	%r36, %r35, %r29;
	xor.b32  	%r37, %r35, %r30;
	cvt.u64.u32 	%rd19, %r36;
	shl.b64 	%rd20, %rd19, 32;
	cvt.u64.u32 	%rd21, %r37;
	or.b64  	%rd22, %rd20, %rd21;
	cvt.rn.f64.s64 	%fd1, %rd22;
	mul.f64 	%fd2, %fd1, 0d3BF921FB54442D19;
	cvt.rn.f32.f64 	%f11, %fd2;
	neg.f32 	%f12, %f11;
	setp.lt.s32 	%p7, %r34, 0;
	selp.f32 	%f27, %f12, %f11, %p7;
$L__BB11_9:
	add.s32 	%r39, %r45, 1;
	mul.rn.f32 	%f14, %f27, %f27;
	and.b32  	%r40, %r45, 1;
	setp.eq.b32 	%p8, %r40, 1;
	selp.f32 	%f15, %f27, 0f3F800000, %p8;
	fma.rn.f32 	%f16, %f14, %f15, 0f00000000;
	fma.rn.f32 	%f17, %f14, 0f37CBAC00, 0fBAB607ED;
	selp.f32 	%f18, 0fB94D4153, %f17, %p8;
	selp.f32 	%f19, 0f3C0885E4, 0f3D2AAABB, %p8;
	fma.rn.f32 	%f20, %f18, %f14, %f19;
	selp.f32 	%f21, 0fBE2AAAA8, 0fBEFFFFFF, %p8;
	fma.rn.f32 	%f22, %f20, %f14, %f21;
	fma.rn.f32 	%f23, %f22, %f16, %f15;
	and.b32  	%r41, %r39, 2;
	setp.eq.s32 	%p9, %r41, 0;
	mov.f32 	%f24, 0f00000000;
	sub.f32 	%f25, %f24, %f23;
	selp.f32 	%f26, %f23, %f25, %p9;
	cvta.to.global.u64 	%rd23, %rd10;
	add.s64 	%rd25, %rd23, %rd13;
	st.global.f32 	[%rd25], %f26;
$L__BB11_10:
	ret;

}
	// .globl	_Z22elementwise_tan_kernelPKfPfi
.visible .entry _Z22elementwise_tan_kernelPKfPfi(
	.param .u64 .ptr .align 1 _Z22elementwise_tan_kernelPKfPfi_param_0,
	.param .u64 .ptr .align 1 _Z22elementwise_tan_kernelPKfPfi_param_1,
	.param .u32 _Z22elementwise_tan_kernelPKfPfi_param_2
)
{
	.local .align 4 .b8 	__local_depot12[28];
	.reg .b64 	%SP;
	.reg .b64 	%SPL;
	.reg .pred 	%p<10>;
	.reg .b32 	%r<44>;
	.reg .b32 	%f<28>;
	.reg .b64 	%rd<29>;
	.reg .b64 	%fd<3>;

	mov.u64 	%SPL, __local_depot12;
	ld.param.u64 	%rd9, [_Z22elementwise_tan_kernelPKfPfi_param_0];
	ld.param.u64 	%rd10, [_Z22elementwise_tan_kernelPKfPfi_param_1];
	ld.param.u32 	%r16, [_Z22elementwise_tan_kernelPKfPfi_param_2];
	add.u64 	%rd1, %SPL, 0;
	mov.u32 	%r17, %ctaid.x;
	mov.u32 	%r18, %ntid.x;
	mov.u32 	%r19, %tid.x;
	mad.lo.s32 	%r1, %r17, %r18, %r19;
	setp.ge.s32 	%p1, %r1, %r16;
	@%p1 bra 	$L__BB12_10;
	cvta.to.global.u64 	%rd12, %rd9;
	mul.wide.s32 	%rd13, %r1, 4;
	add.s64 	%rd14, %rd12, %rd13;
	ld.global.f32 	%f1, [%rd14];
	mul.f32 	%f7, %f1, 0f3F22F983;
	cvt.rni.s32.f32 	%r43, %f7;
	cvt.rn.f32.s32 	%f8, %r43;
	fma.rn.f32 	%f9, %f8, 0fBFC90FDA, %f1;
	fma.rn.f32 	%f10, %f8, 0fB3A22168, %f9;
	fma.rn.f32 	%f27, %f8, 0fA7C234C5, %f10;
	abs.f32 	%f3, %f1;
	setp.ltu.f32 	%p2, %f3, 0f47CE4780;
	@%p2 bra 	$L__BB12_9;
	setp.neu.f32 	%p3, %f3, 0f7F800000;
	@%p3 bra 	$L__BB12_4;
	mov.f32 	%f13, 0f00000000;
	mul.rn.f32 	%f27, %f1, %f13;
	mov.b32 	%r43, 0;
	bra.uni 	$L__BB12_9;
$L__BB12_4:
	mov.b32 	%r3, %f1;
	shl.b32 	%r21, %r3, 8;
	or.b32  	%r4, %r21, -2147483648;
	mov.b64 	%rd28, 0;
	mov.b32 	%r40, 0;
	mov.u64 	%rd26, __cudart_i2opi_f;
	mov.u64 	%rd27, %rd1;
$L__BB12_5:
	.pragma "nounroll";
	ld.global.nc.u32 	%r22, [%rd26];
	mad.wide.u32 	%rd17, %r22, %r4, %rd28;
	shr.u64 	%rd28, %rd17, 32;
	st.local.u32 	[%rd27], %rd17;
	add.s32 	%r40, %r40, 1;
	add.s64 	%rd27, %rd27, 4;
	add.s64 	%rd26, %rd26, 4;
	setp.ne.s32 	%p4, %r40, 6;
	@%p4 bra 	$L__BB12_5;
	shr.u32 	%r23, %r3, 23;
	st.local.u32 	[%rd1+24], %rd28;
	and.b32  	%r7, %r23, 31;
	and.b32  	%r24, %r23, 224;
	add.s32 	%r25, %r24, -128;
	shr.u32 	%r26, %r25, 5;
	mul.wide.u32 	%rd18, %r26, 4;
	sub.s64 	%rd8, %rd1, %rd18;
	ld.local.u32 	%r41, [%rd8+24];
	ld.local.u32 	%r42, [%rd8+20];
	setp.eq.s32 	%p5, %r7, 0;
	@%p5 bra 	$L__BB12_8;
	shf.l.wrap.b32 	%r41, %r42, %r41, %r7;
	ld.local.u32 	%r27, [%rd8+16];
	shf.l.wrap.b32 	%r42, %r27, %r42, %r7;
$L__BB12_8:
	shr.u32 	%r28, %r41, 30;
	shf.l.wrap.b32 	%r29, %r42, %r41, 2;
	shl.b32 	%r30, %r42, 2;
	shr.u32 	%r31, %r29, 31;
	add.s32 	%r32, %r31, %r28;
	neg.s32 	%r33, %r32;
	setp.lt.s32 	%p6, %r3, 0;
	selp.b32 	%r43, %r33, %r32, %p6;
	xor.b32  	%r34, %r29, %r3;
	shr.s32 	%r35, %r29, 31;
	xor.b32  	%r36, %r35, %r29;
	xor.b32  	%r37, %r35, %r30;
	cvt.u64.u32 	%rd19, %r36;
	shl.b64 	%rd20, %rd19, 32;
	cvt.u64.u32 	%rd21, %r37;
	or.b64  	%rd22, %rd20, %rd21;
	cvt.rn.f64.s64 	%fd1, %rd22;
	mul.f64 	%fd2, %fd1, 0d3BF921FB54442D19;
	cvt.rn.f32.f64 	%f11, %fd2;
	neg.f32 	%f12, %f11;
	setp.lt.s32 	%p7, %r34, 0;
	selp.f32 	%f27, %f12, %f11, %p7;
$L__BB12_9:
	mul.f32 	%f14, %f27, %f27;
	fma.rn.f32 	%f15, %f14, 0f3C190000, 0f3B560000;
	fma.rn.f32 	%f16, %f15, %f14, 0f3CC70000;
	fma.rn.f32 	%f17, %f16, %f14, 0f3D5B0000;
	fma.rn.f32 	%f18, %f17, %f14, 0f3E089438;
	fma.rn.f32 	%f19, %f18, %f14, 0f3EAAAA88;
	mul.rn.f32 	%f20, %f14, %f27;
	fma.rn.f32 	%f21, %f19, %f20, %f27;
	abs.f32 	%f22, %f27;
	setp.eq.f32 	%p8, %f22, 0f3A00B43C;
	selp.f32 	%f23, %f27, %f21, %p8;
	and.b32  	%r39, %r43, 1;
	setp.eq.b32 	%p9, %r39, 1;
	neg.f32 	%f24, %f23;
	rcp.approx.ftz.f32 	%f25, %f24;
	selp.f32 	%f26, %f25, %f23, %p9;
	cvta.to.global.u64 	%rd23, %rd10;
	add.s64 	%rd25, %rd23, %rd13;
	st.global.f32 	[%rd25], %f26;
$L__BB12_10:
	ret;

}
	// .globl	_Z22elementwise_abs_kernelPKfPfi
.visible .entry _Z22elementwise_abs_kernelPKfPfi(
	.param .u64 .ptr .align 1 _Z22elementwise_abs_kernelPKfPfi_param_0,
	.param .u64 .ptr .align 1 _Z22elementwise_abs_kernelPKfPfi_param_1,
	.param .u32 _Z22elementwise_abs_kernelPKfPfi_param_2
)
{
	.reg .pred 	%p<2>;
	.reg .b32 	%r<6>;
	.reg .b32 	%f<3>;
	.reg .b64 	%rd<8>;

	ld.param.u64 	%rd1, [_Z22elementwise_abs_kernelPKfPfi_param_0];
	ld.param.u64 	%rd2, [_Z22elementwise_abs_kernelPKfPfi_param_1];
	ld.param.u32 	%r2, [_Z22elementwise_abs_kernelPKfPfi_param_2];
	mov.u32 	%r3, %ctaid.x;
	mov.u32 	%r4, %ntid.x;
	mov.u32 	%r5, %tid.x;
	mad.lo.s32 	%r1, %r3, %r4, %r5;
	setp.ge.s32 	%p1, %r1, %r2;
	@%p1 bra 	$L__BB13_2;
	cvta.to.global.u64 	%rd3, %rd1;
	cvta.to.global.u64 	%rd4, %rd2;
	mul.wide.s32 	%rd5, %r1, 4;
	add.s64 	%rd6, %rd3, %rd5;
	ld.global.f32 	%f1, [%rd6];
	abs.f32 	%f2, %f1;
	add.s64 	%rd7, %rd4, %rd5;
	st.global.f32 	[%rd7], %f2;
$L__BB13_2:
	ret;

}
	// .globl	_Z23elementwise_sign_kernelPKfPfi
.visible .entry _Z23elementwise_sign_kernelPKfPfi(
	.param .u64 .ptr .align 1 _Z23elementwise_sign_kernelPKfPfi_param_0,
	.param .u64 .ptr .align 1 _Z23elementwise_sign_kernelPKfPfi_param_1,
	.param .u32 _Z23elementwise_sign_kernelPKfPfi_param_2
)
{
	.reg .pred 	%p<4>;
	.reg .b32 	%r<6>;
	.reg .b32 	%f<4>;
	.reg .b64 	%rd<8>;

	ld.param.u64 	%rd1, [_Z23elementwise_sign_kernelPKfPfi_param_0];
	ld.param.u64 	%rd2, [_Z23elementwise_sign_kernelPKfPfi_param_1];
	ld.param.u32 	%r2, [_Z23elementwise_sign_kernelPKfPfi_param_2];
	mov.u32 	%r3, %ctaid.x;
	mov.u32 	%r4, %ntid.x;
	mov.u32 	%r5, %tid.x;
	mad.lo.s32 	%r1, %r3, %r4, %r5;
	setp.ge.s32 	%p1, %r1, %r2;
	@%p1 bra 	$L__BB14_2;
	cvta.to.global.u64 	%rd3, %rd2;
	cvta.to.global.u64 	%rd4, %rd1;
	mul.wide.s32 	%rd5, %r1, 4;
	add.s64 	%rd6, %rd4, %rd5;
	ld.global.f32 	%f1, [%rd6];
	setp.gt.f32 	%p2, %f1, 0f00000000;
	setp.lt.f32 	%p3, %f1, 0f00000000;
	selp.f32 	%f2, 0fBF800000, 0f00000000, %p3;
	selp.f32 	%f3, 0f3F800000, %f2, %p2;
	add.s64 	%rd7, %rd3, %rd5;
	st.global.f32 	[%rd7], %f3;
$L__BB14_2:
	ret;

}
	// .globl	_Z24elementwise_clamp_kernelPKfPfffi
.visible .entry _Z24elementwise_clamp_kernelPKfPfffi(
	.param .u64 .ptr .align 1 _Z24elementwise_clamp_kernelPKfPfffi_param_0,
	.param .u64 .ptr .align 1 _Z24elementwise_clamp_kernelPKfPfffi_param_1,
	.param .f32 _Z24elementwise_clamp_kernelPKfPfffi_param_2,
	.param .f32 _Z24elementwise_clamp_kernelPKfPfffi_param_3,
	.param .u32 _Z24elementwise_clamp_kernelPKfPfffi_param_4
)
{
	.reg .pred 	%p<2>;
	.reg .b32 	%r<6>;
	.reg .b32 	%f<6>;
	.reg .b64 	%rd<8>;

	ld.param.u64 	%rd1, [_Z24elementwise_clamp_kernelPKfPfffi_param_0];
	ld.param.u64 	%rd2, [_Z24elementwise_clamp_kernelPKfPfffi_param_1];
	ld.param.f32 	%f1, [_Z24elementwise_clamp_kernelPKfPfffi_param_2];
	ld.param.f32 	%f2, [_Z24elementwise_clamp_kernelPKfPfffi_param_3];
	ld.param.u32 	%r2, [_Z24elementwise_clamp_kernelPKfPfffi_param_4];
	mov.u32 	%r3, %ctaid.x;
	mov.u32 	%r4, %ntid.x;
	mov.u32 	%r5, %tid.x;
	mad.lo.s32 	%r1, %r3, %r4, %r5;
	setp.ge.s32 	%p1, %r1, %r2;
	@%p1 bra 	$L__BB15_2;
	cvta.to.global.u64 	%rd3, %rd1;
	cvta.to.global.u64 	%rd4, %rd2;
	mul.wide.s32 	%rd5, %r1, 4;
	add.s64 	%rd6, %rd3, %rd5;
	ld.global.f32 	%f3, [%rd6];
	max.f32 	%f4, %f3, %f1;
	min.f32 	%f5, %f4, %f2;
	add.s64 	%rd7, %rd4, %rd5;
	st.global.f32 	[%rd7], %f5;
$L__BB15_2:
	ret;

}
	// .globl	_Z23elementwise_relu_kernelPKfPfi
.visible .entry _Z23elementwise_relu_kernelPKfPfi(
	.param .u64 .ptr .align 1 _Z23elementwise_relu_kernelPKfPfi_param_0,
	.param .u64 .ptr .align 1 _Z23elementwise_relu_kernelPKfPfi_param_1,
	.param .u32 _Z23elementwise_relu_kernelPKfPfi_param_2
)
{
	.reg .pred 	%p<2>;
	.reg .b32 	%r<6>;
	.reg .b32 	%f<3>;
	.reg .b64 	%rd<8>;

	ld.param.u64 	%rd1, [_Z23elementwise_relu_kernelPKfPfi_param_0];
	ld.param.u64 	%rd2, [_Z23elementwise_relu_kernelPKfPfi_param_1];
	ld.param.u32 	%r2, [_Z23elementwise_relu_kernelPKfPfi_param_2];
	mov.u32 	%r3, %ctaid.x;
	mov.u32 	%r4, %ntid.x;
	mov.u32 	%r5, %tid.x;
	mad.lo.s32 	%r1, %r3, %r4, %r5;
	setp.ge.s32 	%p1, %r1, %r2;
	@%p1 bra 	$L__BB16_2;
	cvta.to.global.u64 	%rd3, %rd1;
	cvta.to.global.u64 	%rd4, %rd2;
	mul.wide.s32 	%rd5, %r1, 4;
	add.s64 	%rd6, %rd3, %rd5;
	ld.global.f32 	%f1, [%rd6];
	max.f32 	%f2, %f1, 0f00000000;
	add.s64 	%rd7, %rd4, %rd5;
	st.global.f32 	[%rd7], %f2;
$L__BB16_2:
	ret;

}
	// .globl	_Z23elementwise_gelu_kernelPKfPfi
.visible .entry _Z23elementwise_gelu_kernelPKfPfi(
	.param .u64 .ptr .align 1 _Z23elementwise_gelu_kernelPKfPfi_param_0,
	.param .u64 .ptr .align 1 _Z23elementwise_gelu_kernelPKfPfi_param_1,
	.param .u32 _Z23elementwise_gelu_kernelPKfPfi_param_2
)
{
	.reg .pred 	%p<4>;
	.reg .b32 	%r<6>;
	.reg .b32 	%f<24>;
	.reg .b64 	%rd<8>;

	ld.param.u64 	%rd1, [_Z23elementwise_gelu_kernelPKfPfi_param_0];
	ld.param.u64 	%rd2, [_Z23elementwise_gelu_kernelPKfPfi_param_1];
	ld.param.u32 	%r2, [_Z23elementwise_gelu_kernelPKfPfi_param_2];
	mov.u32 	%r3, %ctaid.x;
	mov.u32 	%r4, %ntid.x;
	mov.u32 	%r5, %tid.x;
	mad.lo.s32 	%r1, %r3, %r4, %r5;
	setp.ge.s32 	%p1, %r1, %r2;
	@%p1 bra 	$L__BB17_2;
	cvta.to.global.u64 	%rd3, %rd1;
	cvta.to.global.u64 	%rd4, %rd2;
	mul.wide.s32 	%rd5, %r1, 4;
	add.s64 	%rd6, %rd3, %rd5;
	ld.global.f32 	%f1, [%rd6];
	mul.f32 	%f2, %f1, 0f3D372713;
	mul.f32 	%f3, %f1, %f2;
	fma.rn.f32 	%f4, %f1, %f3, %f1;
	mul.f32 	%f5, %f4, 0f3F4C422A;
	abs.f32 	%f6, %f5;
	mul.f32 	%f7, %f6, 0f4038AA3B;
	ex2.approx.ftz.f32 	%f8, %f7;
	add.f32 	%f9, %f8, 0f3F800000;
	rcp.approx.ftz.f32 	%f10, %f9;
	fma.rn.f32 	%f11, %f10, 0fC0000000, 0f3F800000;
	setp.ge.f32 	%p2, %f6, 0f41102CB4;
	selp.f32 	%f12, 0f3F800000, %f11, %p2;
	copysign.f32 	%f13, %f5, %f12;
	mul.f32 	%f14, %f5, %f5;
	fma.rn.f32 	%f15, %f14, 0f3C80F082, 0fBD563CAE;
	fma.rn.f32 	%f16, %f15, %f14, 0f3E085941;
	fma.rn.f32 	%f17, %f16, %f14, 0fBEAAA9ED;
	fma.rn.f32 	%f18, %f17, %f14, 0f00000000;
	fma.rn.f32 	%f19, %f18, %f5, %f5;
	setp.ge.f32 	%p3, %f6, 0f3F19999A;
	selp.f32 	%f20, %f13, %f19, %p3;
	add.f32 	%f21, %f20, 0f3F800000;
	mul.f32 	%f22, %f21, 0f3F000000;
	mul.f32 	%f23, %f1, %f22;
	add.s64 	%rd7, %rd4, %rd5;
	st.global.f32 	[%rd7], %f23;
$L__BB17_2:
	ret;

}
	// .globl	_Z23elementwise_silu_kernelPKfPfi
.visible .entry _Z23elementwise_silu_kernelPKfPfi(
	.param .u64 .ptr .align 1 _Z23elementwise_silu_kernelPKfPfi_param_0,
	.param .u64 .ptr .align 1 _Z23elementwise_silu_kernelPKfPfi_param_1,
	.param .u32 _Z23elementwise_silu_kernelPKfPfi_param_2
)
{
	.reg .pred 	%p<2>;
	.reg .b32 	%r<8>;
	.reg .b32 	%f<15>;
	.reg .b64 	%rd<8>;

	ld.param.u64 	%rd1, [_Z23elementwise_silu_kernelPKfPfi_param_0];
	ld.param.u64 	%rd2, [_Z23elementwise_silu_kernelPKfPfi_param_1];
	ld.param.u32 	%r2, [_Z23elementwise_silu_kernelPKfPfi_param_2];
	mov.u32 	%r3, %ctaid.x;
	mov.u32 	%r4, %ntid.x;
	mov.u32 	%r5, %tid.x;
	mad.lo.s32 	%r1, %r3, %r4, %r5;
	setp.ge.s32 	%p1, %r1, %r2;
	@%p1 bra 	$L__BB18_2;
	cvta.to.global.u64 	%rd3, %rd1;
	cvta.to.global.u64 	%rd4, %rd2;
	mul.wide.s32 	%rd5, %r1, 4;
	add.s64 	%rd6, %rd3, %rd5;
	ld.global.f32 	%f1, [%rd6];
	fma.rn.f32 	%f2, %f1, 0fBBBB989D, 0f3F000000;
	cvt.sat.f32.f32 	%f3, %f2;
	mov.f32 	%f4, 0f4B400001;
	mov.f32 	%f5, 0f437C0000;
	fma.rm.f32 	%f6, %f3, %f5, %f4;
	add.f32 	%f7, %f6, 0fCB40007F;
	neg.f32 	%f8, %f7;
	fma.rn.f32 	%f9, %f1, 0fBFB8AA3B, %f8;
	fma.rn.f32 	%f10, %f1, 0fB2A57060, %f9;
	mov.b32 	%r6, %f6;
	shl.b32 	%r7, %r6, 23;
	mov.b32 	%f11, %r7;
	ex2.approx.ftz.f32 	%f12, %f10;
	fma.rn.f32 	%f13, %f12, %f11, 0f3F800000;
	div.rn.f32 	%f14, %f1, %f13;
	add.s64 	%rd7, %rd4, %rd5;
	st.global.f32 	[%rd7], %f14;
$L__BB18_2:
	ret;

}
	// .globl	_Z26elementwise_sigmoid_kernelPKfPfi
.visible .entry _Z26elementwise_sigmoid_kernelPKfPfi(
	.param .u64 .ptr .align 1 _Z26elementwise_sigmoid_kernelPKfPfi_param_0,
	.param .u64 .ptr .align 1 _Z26elementwise_sigmoid_kernelPKfPfi_param_1,
	.param .u32 _Z26elementwise_sigmoid_kernelPKfPfi_param_2
)
{
	.reg .pred 	%p<2>;
	.reg .b32 	%r<8>;
	.reg .b32 	%f<15>;
	.reg .b64 	%rd<8>;

	ld.param.u64 	%rd1, [_Z26elementwise_sigmoid_kernelPKfPfi_param_0];
	ld.param.u64 	%rd2, [_Z26elementwise_sigmoid_kernelPKfPfi_param_1];
	ld.param.u32 	%r2, [_Z26elementwise_sigmoid_kernelPKfPfi_param_2];
	mov.u32 	%r3, %ctaid.x;
	mov.u32 	%r4, %ntid.x;
	mov.u32 	%r5, %tid.x;
	mad.lo.s32 	%r1, %r3, %r4, %r5;
	setp.ge.s32 	%p1, %r1, %r2;
	@%p1 bra 	$L__BB19_2;
	cvta.to.global.u64 	%rd3, %rd1;
	cvta.to.global.u64 	%rd4, %rd2;
	mul.wide.s32 	%rd5, %r1, 4;
	add.s64 	%rd6, %rd3, %rd5;
	ld.global.f32 	%f1, [%rd6];
	fma.rn.f32 	%f2, %f1, 0fBBBB989D, 0f3F000000;
	cvt.sat.f32.f32 	%f3, %f2;
	mov.f32 	%f4, 0f4B400001;
	mov.f32 	%f5, 0f437C0000;
	fma.rm.f32 	%f6, %f3, %f5, %f4;
	add.f32 	%f7, %f6, 0fCB40007F;
	neg.f32 	%f8, %f7;
	fma.rn.f32 	%f9, %f1, 0fBFB8AA3B, %f8;
	fma.rn.f32 	%f10, %f1, 0fB2A57060, %f9;
	mov.b32 	%r6, %f6;
	shl.b32 	%r7, %r6, 23;
	mov.b32 	%f11, %r7;
	ex2.approx.ftz.f32 	%f12, %f10;
	fma.rn.f32 	%f13, %f12, %f11, 0f3F800000;
	rcp.rn.f32 	%f14, %f13;
	add.s64 	%rd7, %rd4, %rd5;
	st.global.f32 	[%rd7], %f14;
$L__BB19_2:
	ret;

}
	// .globl	_Z23elementwise_tanh_kernelPKfPfi
.visible .entry _Z23elementwise_tanh_kernelPKfPfi(
	.param .u64 .ptr .align 1 _Z23elementwise_tanh_kernelPKfPfi_param_0,
	.param .u64 .ptr .align 1 _Z23elementwise_tanh_kernelPKfPfi_param_1,
	.param .u32 _Z23elementwise_tanh_kernelPKfPfi_param_2
)
{
	.reg .pred 	%p<4>;
	.reg .b32 	%r<6>;
	.reg .b32 	%f<17>;
	.reg .b64 	%rd<8>;

	ld.param.u64 	%rd1, [_Z23elementwise_tanh_kernelPKfPfi_param_0];
	ld.param.u64 	%rd2, [_Z23elementwise_tanh_kernelPKfPfi_param_1];
	ld.param.u32 	%r2, [_Z23elementwise_tanh_kernelPKfPfi_param_2];
	mov.u32 	%r3, %ctaid.x;
	mov.u32 	%r4, %ntid.x;
	mov.u32 	%r5, %tid.x;
	mad.lo.s32 	%r1, %r3, %r4, %r5;
	setp.ge.s32 	%p1, %r1, %r2;
	@%p1 bra 	$L__BB20_2;
	cvta.to.global.u64 	%rd3, %rd1;
	cvta.to.global.u64 	%rd4, %rd2;
	mul.wide.s32 	%rd5, %r1, 4;
	add.s64 	%rd6, %rd3, %rd5;
	ld.global.f32 	%f1, [%rd6];
	abs.f32 	%f2, %f1;
	mul.f32 	%f3, %f2, 0f4038AA3B;
	ex2.approx.ftz.f32 	%f4, %f3;
	add.f32 	%f5, %f4, 0f3F800000;
	rcp.approx.ftz.f32 	%f6, %f5;
	fma.rn.f32 	%f7, %f6, 0fC0000000, 0f3F800000;
	setp.ge.f32 	%p2, %f2, 0f41102CB4;
	selp.f32 	%f8, 0f3F800000, %f7, %p2;
	copysign.f32 	%f9, %f1, %f8;
	mul.f32 	%f10, %f1, %f1;
	fma.rn.f32 	%f11, %f10, 0f3C80F082, 0fBD563CAE;
	fma.rn.f32 	%f12, %f11, %f10, 0f3E085941;
	fma.rn.f32 	%f13, %f12, %f10, 0fBEAAA9ED;
	fma.rn.f32 	%f14, %f13, %f10, 0f00000000;
	fma.rn.f32 	%f15, %f14, %f1, %f1;
	setp.ge.f32 	%p3, %f2, 0f3F19999A;
	selp.f32 	%f16, %f9, %f15, %p3;
	add.s64 	%rd7, %rd4, %rd5;
	st.global.f32 	[%rd7], %f16;
$L__BB20_2:
	ret;

}
	// .globl	_Z29elementwise_leaky_relu_kernelPKfPffi
.visible .entry _Z29elementwise_leaky_relu_kernelPKfPffi(
	.param .u64 .ptr .align 1 _Z29elementwise_leaky_relu_kernelPKfPffi_param_0,
	.param .u64 .ptr .align 1 _Z29elementwise_leaky_relu_kernelPKfPffi_param_1,
	.param .f32 _Z29elementwise_leaky_relu_kernelPKfPffi_param_2,
	.param .u32 _Z29elementwise_leaky_relu_kernelPKfPffi_param_3
)
{
	.reg .pred 	%p<3>;
	.reg .b32 	%r<6>;
	.reg .b32 	%f<5>;
	.reg .b64 	%rd<8>;

	ld.param.u64 	%rd1, [_Z29elementwise_leaky_relu_kernelPKfPffi_param_0];
	ld.param.u64 	%rd2, [_Z29elementwise_leaky_relu_kernelPKfPffi_param_1];
	ld.param.f32 	%f1, [_Z29elementwise_leaky_relu_kernelPKfPffi_param_2];
	ld.param.u32 	%r2, [_Z29elementwise_leaky_relu_kernelPKfPffi_param_3];
	mov.u32 	%r3, %ctaid.x;
	mov.u32 	%r4, %ntid.x;
	mov.u32 	%r5, %tid.x;
	mad.lo.s32 	%r1, %r3, %r4, %r5;
	setp.ge.s32 	%p1, %r1, %r2;
	@%p1 bra 	$L__BB21_2;
	cvta.to.global.u64 	%rd3, %rd1;
	cvta.to.global.u64 	%rd4, %rd2;
	mul.wide.s32 	%rd5, %r1, 4;
	add.s64 	%rd6, %rd3, %rd5;
	ld.global.f32 	%f2, [%rd6];
	setp.ge.f32 	%p2, %f2, 0f00000000;
	mul.f32 	%f3, %f1, %f2;
	selp.f32 	%f4, %f2, %f3, %p2;
	add.s64 	%rd7, %rd4, %rd5;
	st.global.f32 	[%rd7], %f4;
$L__BB21_2:
	ret;

}
	// .globl	_Z19transpose_2d_kernelPKfPfii
.visible .entry _Z19transpose_2d_kernelPKfPfii(
	.param .u64 .ptr .align 1 _Z19transpose_2d_kernelPKfPfii_param_0,
	.param .u64 .ptr .align 1 _Z19transpose_2d_kernelPKfPfii_param_1,
	.param .u32 _Z19transpose_2d_kernelPKfPfii_param_2,
	.param .u32 _Z19transpose_2d_kernelPKfPfii_param_3
)
{
	.reg .pred 	%p<2>;
	.reg .b32 	%r<12>;
	.reg .b32 	%f<2>;
	.reg .b64 	%rd<9>;

	ld.param.u64 	%rd1, [_Z19transpose_2d_kernelPKfPfii_param_0];
	ld.param.u64 	%rd2, [_Z19transpose_2d_kernelPKfPfii_param_1];
	ld.param.u32 	%r2, [_Z19transpose_2d_kernelPKfPfii_param_2];
	ld.param.u32 	%r3, [_Z19transpose_2d_kernelPKfPfii_param_3];
	mov.u32 	%r4, %ctaid.x;
	mov.u32 	%r5, %ntid.x;
	mov.u32 	%r6, %tid.x;
	mad.lo.s32 	%r1, %r4, %r5, %r6;
	mul.lo.s32 	%r7, %r3, %r2;
	setp.ge.s32 	%p1, %r1, %r7;
	@%p1 bra 	$L__BB22_2;
	cvta.to.global.u64 	%rd3, %rd1;
	cvta.to.global.u64 	%rd4, %rd2;
	div.s32 	%r8, %r1, %r3;
	mul.lo.s32 	%r9, %r8, %r3;
	sub.s32 	%r10, %r1, %r9;
	mad.lo.s32 	%r11, %r10, %r2, %r8;
	mul.wide.s32 	%rd5, %r1, 4;
	add.s64 	%rd6, %rd3, %rd5;
	ld.global.f32 	%f1, [%rd6];
	mul.wide.s32 	%rd7, %r11, 4;
	add.s64 	%rd8, %rd4, %rd7;
	st.global.f32 	[%rd8], %f1;
$L__BB22_2:
	ret;

}
	// .globl	_Z17sum_reduce_kernelPKfPfi
.visible .entry _Z17sum_reduce_kernelPKfPfi(
	.param .u64 .ptr .align 1 _Z17sum_reduce_kernelPKfPfi_param_0,
	.param .u64 .ptr .align 1 _Z17sum_reduce_kernelPKfPfi_param_1,
	.param .u32 _Z17sum_reduce_kernelPKfPfi_param_2
)
{
	.reg .pred 	%p<6>;
	.reg .b32 	%r<14>;
	.reg .b32 	%f<9>;
	.reg .b64 	%rd<9>;

	ld.param.u64 	%rd1, [_Z17sum_reduce_kernelPKfPfi_param_0];
	ld.param.u64 	%rd2, [_Z17sum_reduce_kernelPKfPfi_param_1];
	ld.param.u32 	%r8, [_Z17sum_reduce_kernelPKfPfi_param_2];
	mov.u32 	%r1, %tid.x;
	mov.u32 	%r2, %ctaid.x;
	mov.u32 	%r13, %ntid.x;
	mad.lo.s32 	%r4, %r2, %r13, %r1;
	setp.ge.s32 	%p1, %r4, %r8;
	mov.f32 	%f8, 0f00000000;
	@%p1 bra 	$L__BB23_2;
	cvta.to.global.u64 	%rd3, %rd1;
	mul.wide.s32 	%rd4, %r4, 4;
	add.s64 	%rd5, %rd3, %rd4;
	ld.global.f32 	%f8, [%rd5];
$L__BB23_2:
	shl.b32 	%r9, %r1, 2;
	mov.u32 	%r10, sdata;
	add.s32 	%r5, %r10, %r9;
	st.shared.f32 	[%r5], %f8;
	bar.sync 	0;
	setp.lt.u32 	%p2, %r13, 2;
	@%p2 bra 	$L__BB23_6;
$L__BB23_3:
	shr.u32 	%r7, %r13, 1;
	setp.ge.u32 	%p3, %r1, %r7;
	@%p3 bra 	$L__BB23_5;
	shl.b32 	%r11, %r7, 2;
	add.s32 	%r12, %r5, %r11;
	ld.shared.f32 	%f4, [%r12];
	ld.shared.f32 	%f5, [%r5];
	add.f32 	%f6, %f4, %f5;
	st.shared.f32 	[%r5], %f6;
$L__BB23_5:
	bar.sync 	0;
	setp.gt.u32 	%p4, %r13, 3;
	mov.u32 	%r13, %r7;
	@%p4 bra 	$L__BB23_3;
$L__BB23_6:
	setp.ne.s32 	%p5, %r1, 0;
	@%p5 bra 	$L__BB23_8;
	ld.shared.f32 	%f7, [sdata];
	cvta.to.global.u64 	%rd6, %rd2;
	mul.wide.u32 	%rd7, %r2, 4;
	add.s64 	%rd8, %rd6, %rd7;
	st.global.f32 	[%rd8], %f7;
$L__BB23_8:
	ret;

}
	// .globl	_Z17max_reduce_kernelPKfPfi
.visible .entry _Z17max_reduce_kernelPKfPfi(
	.param .u64 .ptr .align 1 _Z17max_reduce_kernelPKfPfi_param_0,
	.param .u64 .ptr .align 1 _Z17max_reduce_kernelPKfPfi_param_1,
	.param .u32 _Z17max_reduce_kernelPKfPfi_param_2
)
{
	.reg .pred 	%p<6>;
	.reg .b32 	%r<14>;
	.reg .b32 	%f<9>;
	.reg .b64 	%rd<9>;

	ld.param.u64 	%rd1, [_Z17max_reduce_kernelPKfPfi_param_0];
	ld.param.u64 	%rd2, [_Z17max_reduce_kernelPKfPfi_param_1];
	ld.param.u32 	%r8, [_Z17max_reduce_kernelPKfPfi_param_2];
	mov.u32 	%r1, %tid.x;
	mov.u32 	%r2, %ctaid.x;
	mov.u32 	%r13, %ntid.x;
	mad.lo.s32 	%r4, %r2, %r13, %r1;
	setp.ge.s32 	%p1, %r4, %r8;
	mov.f32 	%f8, 0fFF800000;
	@%p1 bra 	$L__BB24_2;
	cvta.to.global.u64 	%rd3, %rd1;
	mul.wide.s32 	%rd4, %r4, 4;
	add.s64 	%rd5, %rd3, %rd4;
	ld.global.f32 	%f8, [%rd5];
$L__BB24_2:
	shl.b32 	%r9, %r1, 2;
	mov.u32 	%r10, sdata;
	add.s32 	%r5, %r10, %r9;
	st.shared.f32 	[%r5], %f8;
	bar.sync 	0;
	setp.lt.u32 	%p2, %r13, 2;
	@%p2 bra 	$L__BB24_6;
$L__BB24_3:
	shr.u32 	%r7, %r13, 1;
	setp.ge.u32 	%p3, %r1, %r7;
	@%p3 bra 	$L__BB24_5;
	ld.shared.f32 	%f4, [%r5];
	shl.b32 	%r11, %r7, 2;
	add.s32 	%r12, %r5, %r11;
	ld.shared.f32 	%f5, [%r12];
	max.f32 	%f6, %f4, %f5;
	st.shared.f32 	[%r5], %f6;
$L__BB24_5:
	bar.sync 	0;
	setp.gt.u32 	%p4, %r13, 3;
	mov.u32 	%r13, %r7;
	@%p4 bra 	$L__BB24_3;
$L__BB24_6:
	setp.ne.s32 	%p5, %r1, 0;
	@%p5 bra 	$L__BB24_8;
	ld.shared.f32 	%f7, [sdata];
	cvta.to.global.u64 	%rd6, %rd2;
	mul.wide.u32 	%rd7, %r2, 4;
	add.s64 	%rd8, %rd6, %rd7;
	st.global.f32 	[%rd8], %f7;
$L__BB24_8:
	ret;

}
	// .globl	_Z17min_reduce_kernelPKfPfi
.visible .entry _Z17min_reduce_kernelPKfPfi(
	.param .u64 .ptr .align 1 _Z17min_reduce_kernelPKfPfi_param_0,
	.param .u64 .ptr .align 1 _Z17min_reduce_kernelPKfPfi_param_1,
	.param .u32 _Z17min_reduce_kernelPKfPfi_param_2
)
{
	.reg .pred 	%p<6>;
	.reg .b32 	%r<14>;
	.reg .b32 	%f<9>;
	.reg .b64 	%rd<9>;

	ld.param.u64 	%rd1, [_Z17min_reduce_kernelPKfPfi_param_0];
	ld.param.u64 	%rd2, [_Z17min_reduce_kernelPKfPfi_param_1];
	ld.param.u32 	%r8, [_Z17min_reduce_kernelPKfPfi_param_2];
	mov.u32 	%r1, %tid.x;
	mov.u32 	%r2, %ctaid.x;
	mov.u32 	%r13, %ntid.x;
	mad.lo.s32 	%r4, %r2, %r13, %r1;
	setp.ge.s32 	%p1, %r4, %r8;
	mov.f32 	%f8, 0f7F800000;
	@%p1 bra 	$L__BB25_2;
	cvta.to.global.u64 	%rd3, %rd1;
	mul.wide.s32 	%rd4, %r4, 4;
	add.s64 	%rd5, %rd3, %rd4;
	ld.global.f32 	%f8, [%rd5];
$L__BB25_2:
	shl.b32 	%r9, %r1, 2;
	mov.u32 	%r10, sdata;
	add.s32 	%r5, %r10, %r9;
	st.shared.f32 	[%r5], %f8;
	bar.sync 	0;
	setp.lt.u32 	%p2, %r13, 2;
	@%p2 bra 	$L__BB25_6;
$L__BB25_3:
	shr.u32 	%r7, %r13, 1;
	setp.ge.u32 	%p3, %r1, %r7;
	@%p3 bra 	$L__BB25_5;
	ld.shared.f32 	%f4, [%r5];
	shl.b32 	%r11, %r7, 2;
	add.s32 	%r12, %r5, %r11;
	ld.shared.f32 	%f5, [%r12];
	min.f32 	%f6, %f4, %f5;
	st.shared.f32 	[%r5], %f6;
$L__BB25_5:
	bar.sync 	0;
	setp.gt.u32 	%p4, %r13, 3;
	mov.u32 	%r13, %r7;
	@%p4 bra 	$L__BB25_3;
$L__BB25_6:
	setp.ne.s32 	%p5, %r1, 0;
	@%p5 bra 	$L__BB25_8;
	ld.shared.f32 	%f7, [sdata];
	cvta.to.global.u64 	%rd6, %rd2;
	mul.wide.u32 	%rd7, %r2, 4;
	add.s64 	%rd8, %rd6, %rd7;
	st.global.f32 	[%rd8], %f7;
$L__BB25_8:
	ret;

}


// ===== COMPILED SASS (sm_100) =====

	.target	sm_100

	.elftype	@"ET_EXEC"


//--------------------- .note.nv.tkinfo           --------------------------
	.section	.note.nv.tkinfo,"",@"SHT_NOTE"
	.sectionflags	@"SHF_NOTE_NV_TKINFO"
	.tkinfo
        /*0018*/ 	.word	0x00000002
        /*0030*/ 	.string	""
        /*0030*/ 	.string	"ptxas"
        /*0030*/ 	.string	"Cuda compilation tools, release 13.0, V13.0.88"
        /*0030*/ 	.string	"Build cuda_13.0.r13.0/compiler.36424714_0"
        /*0030*/ 	.string	"-arch sm_100 -m 64 "



//--------------------- .note.nv.cuinfo           --------------------------
	.section	.note.nv.cuinfo,"",@"SHT_NOTE"
	.sectionflags	@"SHF_NOTE_NV_CUINFO"
        /*0018*/ 	.short	0x0002
        /*001a*/ 	.short	0x0064
        /*001c*/ 	.short	0x0082
	.zero		2


//--------------------- .nv.info                  --------------------------
	.section	.nv.info,"",@"SHT_CUDA_INFO"
	.align	4


	//----- nvinfo : EIATTR_REGCOUNT
	.align		4
        /*0000*/ 	.byte	0x04, 0x2f
        /*0002*/ 	.short	(.L_2 - .L_1)
	.align		4
.L_1:
        /*0004*/ 	.word	index@(_Z22elementwise_add_kernelPKfS0_Pfi)
        /*0008*/ 	.word	0x0000000c


	//----- nvinfo : EIATTR_FRAME_SIZE
	.align		4
.L_2:
        /*000c*/ 	.byte	0x04, 0x11
        /*000e*/ 	.short	(.L_4 - .L_3)
	.align		4
.L_3:
        /*0010*/ 	.word	index@(_Z22elementwise_add_kernelPKfS0_Pfi)
        /*0014*/ 	.word	0x00000000


	//----- nvinfo : EIATTR_REGCOUNT
	.align		4
.L_4:
        /*0018*/ 	.byte	0x04, 0x2f
        /*001a*/ 	.short	(.L_6 - .L_5)
	.align		4
.L_5:
        /*001c*/ 	.word	index@(_Z22elementwise_sub_kernelPKfS0_Pfi)
        /*0020*/ 	.word	0x0000000c


	//----- nvinfo : EIATTR_FRAME_SIZE
	.align		4
.L_6:
        /*0024*/ 	.byte	0x04, 0x11
        /*0026*/ 	.short	(.L_8 - .L_7)
	.align		4
.L_7:
        /*0028*/ 	.word	index@(_Z22elementwise_sub_kernelPKfS0_Pfi)
        /*002c*/ 	.word	0x00000000


	//----- nvinfo : EIATTR_REGCOUNT
	.align		4
.L_8:
        /*0030*/ 	.byte	0x04, 0x2f
        /*0032*/ 	.short	(.L_10 - .L_9)
	.align		4
.L_9:
        /*0034*/ 	.word	index@(_Z22elementwise_mul_kernelPKfS0_Pfi)
        /*0038*/ 	.word	0x0000000c


	//----- nvinfo : EIATTR_FRAME_SIZE
	.align		4
.L_10:
        /*003c*/ 	.byte	0x04, 0x11
        /*003e*/ 	.short	(.L_12 - .L_11)
	.align		4
.L_11:
        /*0040*/ 	.word	index@(_Z22elementwise_mul_kernelPKfS0_Pfi)
        /*0044*/ 	.word	0x00000000


	//----- nvinfo : EIATTR_REGCOUNT
	.align		4
.L_12:
        /*0048*/ 	.byte	0x04, 0x2f
        /*004a*/ 	.short	(.L_14 - .L_13)
	.align		4
.L_13:
        /*004c*/ 	.word	index@(_Z22elementwise_div_kernelPKfS0_Pfi)
        /*0050*/ 	.word	0x00000010


	//----- nvinfo : EIATTR_FRAME_SIZE
	.align		4
.L_14:
        /*0054*/ 	.byte	0x04, 0x11
        /*0056*/ 	.short	(.L_16 - .L_15)
	.align		4
.L_15:
        /*0058*/ 	.word	index@($__internal_3_$__cuda_sm3x_div_rn_noftz_f32_slowpath)
        /*005c*/ 	.word	0x00000000


	//----- nvinfo : EIATTR_FRAME_SIZE
	.align		4
.L_16:
        /*0060*/ 	.byte	0x04, 0x11
        /*0062*/ 	.short	(.L_18 - .L_17)
	.align		4
.L_17:
        /*0064*/ 	.word	index@(_Z22elementwise_div_kernelPKfS0_Pfi)
        /*0068*/ 	.word	0x00000000


	//----- nvinfo : EIATTR_REGCOUNT
	.align		4
.L_18:
        /*006c*/ 	.byte	0x04, 0x2f
        /*006e*/ 	.short	(.L_20 - .L_19)
	.align		4
.L_19:
        /*0070*/ 	.word	index@(_Z22elementwise_max_kernelPKfS0_Pfi)
        /*0074*/ 	.word	0x0000000c


	//----- nvinfo : EIATTR_FRAME_SIZE
	.align		4
.L_20:
        /*0078*/ 	.byte	0x04, 0x11
        /*007a*/ 	.short	(.L_22 - .L_21)
	.align		4
.L_21:
        /*007c*/ 	.word	index@(_Z22elementwise_max_kernelPKfS0_Pfi)
        /*0080*/ 	.word	0x00000000


	//----- nvinfo : EIATTR_REGCOUNT
	.align		4
.L_22:
        /*0084*/ 	.byte	0x04, 0x2f
        /*0086*/ 	.short	(.L_24 - .L_23)
	.align		4
.L_23:
        /*0088*/ 	.word	index@(_Z22elementwise_min_kernelPKfS0_Pfi)
        /*008c*/ 	.word	0x0000000c


	//----- nvinfo : EIATTR_FRAME_SIZE
	.align		4
.L_24:
        /*0090*/ 	.byte	0x04, 0x11
        /*0092*/ 	.short	(.L_26 - .L_25)
	.align		4
.L_25:
        /*0094*/ 	.word	index@(_Z22elementwise_min_kernelPKfS0_Pfi)
        /*0098*/ 	.word	0x00000000


	//----- nvinfo : EIATTR_REGCOUNT
	.align		4
.L_26:
        /*009c*/ 	.byte	0x04, 0x2f
        /*009e*/ 	.short	(.L_28 - .L_27)
	.align		4
.L_27:
        /*00a0*/ 	.word	index@(_Z22elementwise_pow_kernelPKfPffi)
        /*00a4*/ 	.word	0x0000000f


	//----- nvinfo : EIATTR_FRAME_SIZE
	.align		4
.L_28:
        /*00a8*/ 	.byte	0x04, 0x11
        /*00aa*/ 	.short	(.L_30 - .L_29)
	.align		4
.L_29:
        /*00ac*/ 	.word	index@(_Z22elementwise_pow_kernelPKfPffi)
        /*00b0*/ 	.word	0x00000000


	//----- nvinfo : EIATTR_REGCOUNT
	.align		4
.L_30:
        /*00b4*/ 	.byte	0x04, 0x2f
        /*00b6*/ 	.short	(.L_32 - .L_31)
	.align		4
.L_31:
        /*00b8*/ 	.word	index@(_Z23elementwise_sqrt_kernelPKfPfi)
        /*00bc*/ 	.word	0x0000000c


	//----- nvinfo : EIATTR_FRAME_SIZE
	.align		4
.L_32:
        /*00c0*/ 	.byte	0x04, 0x11
        /*00c2*/ 	.short	(.L_34 - .L_33)
	.align		4
.L_33:
        /*00c4*/ 	.word	index@($__internal_2_$__cuda_sm20_sqrt_rn_f32_slowpath)
        /*00c8*/ 	.word	0x00000000


	//----- nvinfo : EIATTR_FRAME_SIZE
	.align		4
.L_34:
        /*00cc*/ 	.byte	0x04, 0x11
        /*00ce*/ 	.short	(.L_36 - .L_35)
	.align		4
.L_35:
        /*00d0*/ 	.word	index@(_Z23elementwise_sqrt_kernelPKfPfi)
        /*00d4*/ 	.word	0x00000000


	//----- nvinfo : EIATTR_REGCOUNT
	.align		4
.L_36:
        /*00d8*/ 	.byte	0x04, 0x2f
        /*00da*/ 	.short	(.L_38 - .L_37)
	.align		4
.L_37:
        /*00dc*/ 	.word	index@(_Z22elementwise_exp_kernelPKfPfi)
        /*00e0*/ 	.word	0x0000000c


	//----- nvinfo : EIATTR_FRAME_SIZE
	.align		4
.L_38:
        /*00e4*/ 	.byte	0x04, 0x11
        /*00e6*/ 	.short	(.L_40 - .L_39)
	.align		4
.L_39:
        /*00e8*/ 	.word	index@(_Z22elementwise_exp_kernelPKfPfi)
        /*00ec*/ 	.word	0x00000000


	//----- nvinfo : EIATTR_REGCOUNT
	.align		4
.L_40:
        /*00f0*/ 	.byte	0x04, 0x2f
        /*00f2*/ 	.short	(.L_42 - .L_41)
	.align		4
.L_41:
        /*00f4*/ 	.word	index@(_Z22elementwise_log_kernelPKfPfi)
        /*00f8*/ 	.word	0x0000000c


	//----- nvinfo : EIATTR_FRAME_SIZE
	.align		4
.L_42:
        /*00fc*/ 	.byte	0x04, 0x11
        /*00fe*/ 	.short	(.L_44 - .L_43)
	.align		4
.L_43:
        /*0100*/ 	.word	index@(_Z22elementwise_log_kernelPKfPfi)
        /*0104*/ 	.word	0x00000000


	//----- nvinfo : EIATTR_REGCOUNT
	.align		4
.L_44:
        /*0108*/ 	.byte	0x04, 0x2f
        /*010a*/ 	.short	(.L_46 - .L_45)
	.align		4
.L_45:
        /*010c*/ 	.word	index@(_Z22elementwise_sin_kernelPKfPfi)
        /*0110*/ 	.word	0x00000012


	//----- nvinfo : EIATTR_FRAME_SIZE
	.align		4
.L_46:
        /*0114*/ 	.byte	0x04, 0x11
        /*0116*/ 	.short	(.L_48 - .L_47)
	.align		4
.L_47:
        /*0118*/ 	.word	index@(_Z22elementwise_sin_kernelPKfPfi)
        /*011c*/ 	.word	0x00000000


	//----- nvinfo : EIATTR_REGCOUNT
	.align		4
.L_48:
        /*0120*/ 	.byte	0x04, 0x2f
        /*0122*/ 	.short	(.L_50 - .L_49)
	.align		4
.L_49:
        /*0124*/ 	.word	index@(_Z22elementwise_cos_kernelPKfPfi)
        /*0128*/ 	.word	0x00000012


	//----- nvinfo : EIATTR_FRAME_SIZE
	.align		4
.L_50:
        /*012c*/ 	.byte	0x04, 0x11
        /*012e*/ 	.short	(.L_52 - .L_51)
	.align		4
.L_51:
        /*0130*/ 	.word	index@(_Z22elementwise_cos_kernelPKfPfi)
        /*0134*/ 	.word	0x00000000


	//----- nvinfo : EIATTR_REGCOUNT
	.align		4
.L_52:
        /*0138*/ 	.byte	0x04, 0x2f
        /*013a*/ 	.short	(.L_54 - .L_53)
	.align		4
.L_53:
        /*013c*/ 	.word	index@(_Z22elementwise_tan_kernelPKfPfi)
        /*0140*/ 	.word	0x00000012


	//----- nvinfo : EIATTR_FRAME_SIZE
	.align		4
.L_54:
        /*0144*/ 	.byte	0x04, 0x11
        /*0146*/ 	.short	(.L_56 - .L_55)
	.align		4
.L_55:
        /*0148*/ 	.word	index@(_Z22elementwise_tan_kernelPKfPfi)
        /*014c*/ 	.word	0x00000000


	//----- nvinfo : EIATTR_REGCOUNT
	.align		4
.L_56:
        /*0150*/ 	.byte	0x04, 0x2f
        /*0152*/ 	.short	(.L_58 - .L_57)
	.align		4
.L_57:
        /*0154*/ 	.word	index@(_Z22elementwise_abs_kernelPKfPfi)
        /*0158*/ 	.word	0x0000000a


	//----- nvinfo : EIATTR_FRAME_SIZE
	.align		4
.L_58:
        /*015c*/ 	.byte	0x04, 0x11
        /*015e*/ 	.short	(.L_60 - .L_59)
	.align		4
.L_59:
        /*0160*/ 	.word	index@(_Z22elementwise_abs_kernelPKfPfi)
        /*0164*/ 	.word	0x00000000


	//----- nvinfo : EIATTR_REGCOUNT
	.align		4
.L_60:
        /*0168*/ 	.byte	0x04, 0x2f
        /*016a*/ 	.short	(.L_62 - .L_61)
	.align		4
.L_61:
        /*016c*/ 	.word	index@(_Z23elementwise_sign_kernelPKfPfi)
        /*0170*/ 	.word	0x0000000a


	//----- nvinfo : EIATTR_FRAME_SIZE
	.align		4
.L_62:
        /*0174*/ 	.byte	0x04, 0x11
        /*0176*/ 	.short	(.L_64 - .L_63)
	.align		4
.L_63:
        /*0178*/ 	.word	index@(_Z23elementwise_sign_kernelPKfPfi)
        /*017c*/ 	.word	0x00000000


	//----- nvinfo : EIATTR_REGCOUNT
	.align		4
.L_64:
        /*0180*/ 	.byte	0x04, 0x2f
        /*0182*/ 	.short	(.L_66 - .L_65)
	.align		4
.L_65:
        /*0184*/ 	.word	index@(_Z24elementwise_clamp_kernelPKfPfffi)
        /*0188*/ 	.word	0x0000000a


	//----- nvinfo : EIATTR_FRAME_SIZE
	.align		4
.L_66:
        /*018c*/ 	.byte	0x04, 0x11
        /*018e*/ 	.short	(.L_68 - .L_67)
	.align		4
.L_67:
        /*0190*/ 	.word	index@(_Z24elementwise_clamp_kernelPKfPfffi)
        /*0194*/ 	.word	0x00000000


	//----- nvinfo : EIATTR_REGCOUNT
	.align		4
.L_68:
        /*0198*/ 	.byte	0x04, 0x2f
        /*019a*/ 	.short	(.L_70 - .L_69)
	.align		4
.L_69:
        /*019c*/ 	.word	index@(_Z23elementwise_relu_kernelPKfPfi)
        /*01a0*/ 	.word	0x0000000a


	//----- nvinfo : EIATTR_FRAME_SIZE
	.align		4
.L_70:
        /*01a4*/ 	.byte	0x04, 0x11
        /*01a6*/ 	.short	(.L_72 - .L_71)
	.align		4
.L_71:
        /*01a8*/ 	.word	index@(_Z23elementwise_relu_kernelPKfPfi)
        /*01ac*/ 	.word	0x00000000


	//----- nvinfo : EIATTR_REGCOUNT
	.align		4
.L_72:
        /*01b0*/ 	.byte	0x04, 0x2f
        /*01b2*/ 	.short	(.L_74 - .L_73)
	.align		4
.L_73:
        /*01b4*/ 	.word	index@(_Z23elementwise_gelu_kernelPKfPfi)
        /*01b8*/ 	.word	0x0000000e


	//----- nvinfo : EIATTR_FRAME_SIZE
	.align		4
.L_74:
        /*01bc*/ 	.byte	0x04, 0x11
        /*01be*/ 	.short	(.L_76 - .L_75)
	.align		4
.L_75:
        /*01c0*/ 	.word	index@(_Z23elementwise_gelu_kernelPKfPfi)
        /*01c4*/ 	.word	0x00000000


	//----- nvinfo : EIATTR_REGCOUNT
	.align		4
.L_76:
        /*01c8*/ 	.byte	0x04, 0x2f
        /*01ca*/ 	.short	(.L_78 - .L_77)
	.align		4
.L_77:
        /*01cc*/ 	.word	index@(_Z23elementwise_silu_kernelPKfPfi)
        /*01d0*/ 	.word	0x00000010


	//----- nvinfo : EIATTR_FRAME_SIZE
	.align		4
.L_78:
        /*01d4*/ 	.byte	0x04, 0x11
        /*01d6*/ 	.short	(.L_80 - .L_79)
	.align		4
.L_79:
        /*01d8*/ 	.word	index@($__internal_1_$__cuda_sm3x_div_rn_noftz_f32_slowpath)
        /*01dc*/ 	.word	0x00000000


	//----- nvinfo : EIATTR_FRAME_SIZE
	.align		4
.L_80:
        /*01e0*/ 	.byte	0x04, 0x11
        /*01e2*/ 	.short	(.L_82 - .L_81)
	.align		4
.L_81:
        /*01e4*/ 	.word	index@(_Z23elementwise_silu_kernelPKfPfi)
        /*01e8*/ 	.word	0x00000000


	//----- nvinfo : EIATTR_REGCOUNT
	.align		4
.L_82:
        /*01ec*/ 	.byte	0x04, 0x2f
        /*01ee*/ 	.short	(.L_84 - .L_83)
	.align		4
.L_83:
        /*01f0*/ 	.word	index@(_Z26elementwise_sigmoid_kernelPKfPfi)
        /*01f4*/ 	.word	0x0000000e


	//----- nvinfo : EIATTR_FRAME_SIZE
	.align		4
.L_84:
        /*01f8*/ 	.byte	0x04, 0x11
        /*01fa*/ 	.short	(.L_86 - .L_85)
	.align		4
.L_85:
        /*01fc*/ 	.word	index@($__internal_0_$__cuda_sm20_rcp_rn_f32_slowpath)
        /*0200*/ 	.word	0x00000000


	//----- nvinfo : EIATTR_FRAME_SIZE
	.align		4
.L_86:
        /*0204*/ 	.byte	0x04, 0x11
        /*0206*/ 	.short	(.L_88 - .L_87)
	.align		4
.L_87:
        /*0208*/ 	.word	index@(_Z26elementwise_sigmoid_kernelPKfPfi)
        /*020c*/ 	.word	0x00000000


	//----- nvinfo : EIATTR_REGCOUNT
	.align		4
.L_88:
        /*0210*/ 	.byte	0x04, 0x2f
        /*0212*/ 	.short	(.L_90 - .L_89)
	.align		4
.L_89:
        /*0214*/ 	.word	index@(_Z23elementwise_tanh_kernelPKfPfi)
        /*0218*/ 	.word	0x0000000e


	//----- nvinfo : EIATTR_FRAME_SIZE
	.align		4
.L_90:
        /*021c*/ 	.byte	0x04, 0x11
        /*021e*/ 	.short	(.L_92 - .L_91)
	.align		4
.L_91:
        /*0220*/ 	.word	index@(_Z23elementwise_tanh_kernelPKfPfi)
        /*0224*/ 	.word	0x00000000


	//----- nvinfo : EIATTR_REGCOUNT
	.align		4
.L_92:
        /*0228*/ 	.byte	0x04, 0x2f
        /*022a*/ 	.short	(.L_94 - .L_93)
	.align		4
.L_93:
        /*022c*/ 	.word	index@(_Z29elementwise_leaky_relu_kernelPKfPffi)
        /*0230*/ 	.word	0x0000000c


	//----- nvinfo : EIATTR_FRAME_SIZE
	.align		4
.L_94:
        /*0234*/ 	.byte	0x04, 0x11
        /*0236*/ 	.short	(.L_96 - .L_95)
	.align		4
.L_95:
        /*0238*/ 	.word	index@(_Z29elementwise_leaky_relu_kernelPKfPffi)
        /*023c*/ 	.word	0x00000000


	//----- nvinfo : EIATTR_REGCOUNT
	.align		4
.L_96:
        /*0240*/ 	.byte	0x04, 0x2f
        /*0242*/ 	.short	(.L_98 - .L_97)
	.align		4
.L_97:
        /*0244*/ 	.word	index@(_Z19transpose_2d_kernelPKfPfii)
        /*0248*/ 	.word	0x00000010


	//----- nvinfo : EIATTR_FRAME_SIZE
	.align		4
.L_98:
        /*024c*/ 	.byte	0x04, 0x11
        /*024e*/ 	.short	(.L_100 - .L_99)
	.align		4
.L_99:
        /*0250*/ 	.word	index@(_Z19transpose_2d_kernelPKfPfii)
        /*0254*/ 	.word	0x00000000


	//----- nvinfo : EIATTR_REGCOUNT
	.align		4
.L_100:
        /*0258*/ 	.byte	0x04, 0x2f
        /*025a*/ 	.short	(.L_102 - .L_101)
	.align		4
.L_101:
        /*025c*/ 	.word	index@(_Z17sum_reduce_kernelPKfPfi)
        /*0260*/ 	.word	0x0000000b


	//----- nvinfo : EIATTR_FRAME_SIZE
	.align		4
.L_102:
        /*0264*/ 	.byte	0x04, 0x11
        /*0266*/ 	.short	(.L_104 - .L_103)
	.align		4
.L_103:
        /*0268*/ 	.word	index@(_Z17sum_reduce_kernelPKfPfi)
        /*026c*/ 	.word	0x00000000


	//----- nvinfo : EIATTR_REGCOUNT
	.align		4
.L_104:
        /*0270*/ 	.byte	0x04, 0x2f
        /*0272*/ 	.short	(.L_106 - .L_105)
	.align		4
.L_105:
        /*0274*/ 	.word	index@(_Z17max_reduce_kernelPKfPfi)
        /*0278*/ 	.word	0x0000000a


	//----- nvinfo : EIATTR_FRAME_SIZE
	.align		4
.L_106:
        /*027c*/ 	.byte	0x04, 0x11
        /*027e*/ 	.short	(.L_108 - .L_107)
	.align		4
.L_107:
        /*0280*/ 	.word	index@(_Z17max_reduce_kernelPKfPfi)
        /*0284*/ 	.word	0x00000000


	//----- nvinfo : EIATTR_REGCOUNT
	.align		4
.L_108:
        /*0288*/ 	.byte	0x04, 0x2f
        /*028a*/ 	.short	(.L_110 - .L_109)
	.align		4
.L_109:
        /*028c*/ 	.word	index@(_Z17min_reduce_kernelPKfPfi)
        /*0290*/ 	.word	0x0000000a


	//----- nvinfo : EIATTR_FRAME_SIZE
	.align		4
.L_110:
        /*0294*/ 	.byte	0x04, 0x11
        /*0296*/ 	.short	(.L_112 - .L_111)
	.align		4
.L_111:
        /*0298*/ 	.word	index@(_Z17min_reduce_kernelPKfPfi)
        /*029c*/ 	.word	0x00000000


	//----- nvinfo : EIATTR_MIN_STACK_SIZE
	.align		4
.L_112:
        /*02a0*/ 	.byte	0x04, 0x12
        /*02a2*/ 	.short	(.L_114 - .L_113)
	.align		4
.L_113:
        /*02a4*/ 	.word	index@(_Z17min_reduce_kernelPKfPfi)
        /*02a8*/ 	.word	0x00000000


	//----- nvinfo : EIATTR_MIN_STACK_SIZE
	.align		4
.L_114:
        /*02ac*/ 	.byte	0x04, 0x12
        /*02ae*/ 	.short	(.L_116 - .L_115)
	.align		4
.L_115:
        /*02b0*/ 	.word	index@(_Z17max_reduce_kernelPKfPfi)
        /*02b4*/ 	.word	0x00000000


	//----- nvinfo : EIATTR_MIN_STACK_SIZE
	.align		4
.L_116:
        /*02b8*/ 	.byte	0x04, 0x12
        /*02ba*/ 	.short	(.L_118 - .L_117)
	.align		4
.L_117:
        /*02bc*/ 	.word	index@(_Z17sum_reduce_kernelPKfPfi)
        /*02c0*/ 	.word	0x00000000


	//----- nvinfo : EIATTR_MIN_STACK_SIZE
	.align		4
.L_118:
        /*02c4*/ 	.byte	0x04, 0x12
        /*02c6*/ 	.short	(.L_120 - .L_119)
	.align		4
.L_119:
        /*02c8*/ 	.word	index@(_Z19transpose_2d_kernelPKfPfii)
        /*02cc*/ 	.word	0x00000000


	//----- nvinfo : EIATTR_MIN_STACK_SIZE
	.align		4
.L_120:
        /*02d0*/ 	.byte	0x04, 0x12
        /*02d2*/ 	.short	(.L_122 - .L_121)
	.align		4
.L_121:
        /*02d4*/ 	.word	index@(_Z29elementwise_leaky_relu_kernelPKfPffi)
        /*02d8*/ 	.word	0x00000000


	//----- nvinfo : EIATTR_MIN_STACK_SIZE
	.align		4
.L_122:
        /*02dc*/ 	.byte	0x04, 0x12
        /*02de*/ 	.short	(.L_124 - .L_123)
	.align		4
.L_123:
        /*02e0*/ 	.word	index@(_Z23elementwise_tanh_kernelPKfPfi)
        /*02e4*/ 	.word	0x00000000


	//----- nvinfo : EIATTR_MIN_STACK_SIZE
	.align		4
.L_124:
        /*02e8*/ 	.byte	0x04, 0x12
        /*02ea*/ 	.short	(.L_126 - .L_125)
	.align		4
.L_125:
        /*02ec*/ 	.word	index@(_Z26elementwise_sigmoid_kernelPKfPfi)
        /*02f0*/ 	.word	0x00000000


	//----- nvinfo : EIATTR_MIN_STACK_SIZE
	.align		4
.L_126:
        /*02f4*/ 	.byte	0x04, 0x12
        /*02f6*/ 	.short	(.L_128 - .L_127)
	.align		4
.L_127:
        /*02f8*/ 	.word	index@(_Z23elementwise_silu_kernelPKfPfi)
        /*02fc*/ 	.word	0x00000000


	//----- nvinfo : EIATTR_MIN_STACK_SIZE
	.align		4
.L_128:
        /*0300*/ 	.byte	0x04, 0x12
        /*0302*/ 	.short	(.L_130 - .L_129)
	.align		4
.L_129:
        /*0304*/ 	.word	index@(_Z23elementwise_gelu_kernelPKfPfi)
        /*0308*/ 	.word	0x00000000


	//----- nvinfo : EIATTR_MIN_STACK_SIZE
	.align		4
.L_130:
        /*030c*/ 	.byte	0x04, 0x12
        /*030e*/ 	.short	(.L_132 - .L_131)
	.align		4
.L_131:
        /*0310*/ 	.word	index@(_Z23elementwise_relu_kernelPKfPfi)
        /*0314*/ 	.word	0x00000000


	//----- nvinfo : EIATTR_MIN_STACK_SIZE
	.align		4
.L_132:
        /*0318*/ 	.byte	0x04, 0x12
        /*031a*/ 	.short	(.L_134 - .L_133)
	.align		4
.L_133:
        /*031c*/ 	.word	index@(_Z24elementwise_clamp_kernelPKfPfffi)
        /*0320*/ 	.word	0x00000000


	//----- nvinfo : EIATTR_MIN_STACK_SIZE
	.align		4
.L_134:
        /*0324*/ 	.byte	0x04, 0x12
        /*0326*/ 	.short	(.L_136 - .L_135)
	.align		4
.L_135:
        /*0328*/ 	.word	index@(_Z23elementwise_sign_kernelPKfPfi)
        /*032c*/ 	.word	0x00000000


	//----- nvinfo : EIATTR_MIN_STACK_SIZE
	.align		4
.L_136:
        /*0330*/ 	.byte	0x04, 0x12
        /*0332*/ 	.short	(.L_138 - .L_137)
	.align		4
.L_137:
        /*0334*/ 	.word	index@(_Z22elementwise_abs_kernelPKfPfi)
        /*0338*/ 	.word	0x00000000


	//----- nvinfo : EIATTR_MIN_STACK_SIZE
	.align		4
.L_138:
        /*033c*/ 	.byte	0x04, 0x12
        /*033e*/ 	.short	(.L_140 - .L_139)
	.align		4
.L_139:
        /*0340*/ 	.word	index@(_Z22elementwise_tan_kernelPKfPfi)
        /*0344*/ 	.word	0x00000000


	//----- nvinfo : EIATTR_MIN_STACK_SIZE
	.align		4
.L_140:
        /*0348*/ 	.byte	0x04, 0x12
        /*034a*/ 	.short	(.L_142 - .L_141)
	.align		4
.L_141:
        /*034c*/ 	.word	index@(_Z22elementwise_cos_kernelPKfPfi)
        /*0350*/ 	.word	0x00000000


	//----- nvinfo : EIATTR_MIN_STACK_SIZE
	.align		4
.L_142:
        /*0354*/ 	.byte	0x04, 0x12
        /*0356*/ 	.short	(.L_144 - .L_143)
	.align		4
.L_143:
        /*0358*/ 	.word	index@(_Z22elementwise_sin_kernelPKfPfi)
        /*035c*/ 	.word	0x00000000


	//----- nvinfo : EIATTR_MIN_STACK_SIZE
	.align		4
.L_144:
        /*0360*/ 	.byte	0x04, 0x12
        /*0362*/ 	.short	(.L_146 - .L_145)
	.align		4
.L_145:
        /*0364*/ 	.word	index@(_Z22elementwise_log_kernelPKfPfi)
        /*0368*/ 	.word	0x00000000


	//----- nvinfo : EIATTR_MIN_STACK_SIZE
	.align		4
.L_146:
        /*036c*/ 	.byte	0x04, 0x12
        /*036e*/ 	.short	(.L_148 - .L_147)
	.align		4
.L_147:
        /*0370*/ 	.word	index@(_Z22elementwise_exp_kernelPKfPfi)
        /*0374*/ 	.word	0x00000000


	//----- nvinfo : EIATTR_MIN_STACK_SIZE
	.align		4
.L_148:
        /*0378*/ 	.byte	0x04, 0x12
        /*037a*/ 	.short	(.L_150 - .L_149)
	.align		4
.L_149:
        /*037c*/ 	.word	index@(_Z23elementwise_sqrt_kernelPKfPfi)
        /*0380*/ 	.word	0x00000000


	//----- nvinfo : EIATTR_MIN_STACK_SIZE
	.align		4
.L_150:
        /*0384*/ 	.byte	0x04, 0x12
        /*0386*/ 	.short	(.L_152 - .L_151)
	.align		4
.L_151:
        /*0388*/ 	.word	index@(_Z22elementwise_pow_kernelPKfPffi)
        /*038c*/ 	.word	0x00000000


	//----- nvinfo : EIATTR_MIN_STACK_SIZE
	.align		4
.L_152:
        /*0390*/ 	.byte	0x04, 0x12
        /*0392*/ 	.short	(.L_154 - .L_153)
	.align		4
.L_153:
        /*0394*/ 	.word	index@(_Z22elementwise_min_kernelPKfS0_Pfi)
        /*0398*/ 	.word	0x00000000


	//----- nvinfo : EIATTR_MIN_STACK_SIZE
	.align		4
.L_154:
        /*039c*/ 	.byte	0x04, 0x12
        /*039e*/ 	.short	(.L_156 - .L_155)
	.align		4
.L_155:
        /*03a0*/ 	.word	index@(_Z22elementwise_max_kernelPKfS0_Pfi)
        /*03a4*/ 	.word	0x00000000


	//----- nvinfo : EIATTR_MIN_STACK_SIZE
	.align		4
.L_156:
        /*03a8*/ 	.byte	0x04, 0x12
        /*03aa*/ 	.short	(.L_158 - .L_157)
	.align		4
.L_157:
        /*03ac*/ 	.word	index@(_Z22elementwise_div_kernelPKfS0_Pfi)
        /*03b0*/ 	.word	0x00000000


	//----- nvinfo : EIATTR_MIN_STACK_SIZE
	.align		4
.L_158:
        /*03b4*/ 	.byte	0x04, 0x12
        /*03b6*/ 	.short	(.L_160 - .L_159)
	.align		4
.L_159:
        /*03b8*/ 	.word	index@(_Z22elementwise_mul_kernelPKfS0_Pfi)
        /*03bc*/ 	.word	0x00000000


	//----- nvinfo : EIATTR_MIN_STACK_SIZE
	.align		4
.L_160:
        /*03c0*/ 	.byte	0x04, 0x12
        /*03c2*/ 	.short	(.L_162 - .L_161)
	.align		4
.L_161:
        /*03c4*/ 	.word	index@(_Z22elementwise_sub_kernelPKfS0_Pfi)
        /*03c8*/ 	.word	0x00000000


	//----- nvinfo : EIATTR_MIN_STACK_SIZE
	.align		4
.L_162:
        /*03cc*/ 	.byte	0x04, 0x12
        /*03ce*/ 	.short	(.L_164 - .L_163)
	.align		4
.L_163:
        /*03d0*/ 	.word	index@(_Z22elementwise_add_kernelPKfS0_Pfi)
        /*03d4*/ 	.word	0x00000000
.L_164:


//--------------------- .nv.compat                --------------------------
	.section	.nv.compat,"",@"SHT_CUDA_COMPAT_INFO"
	.align	4
        /*0000*/ 	.byte	0x02, 0x09, 0x00, 0x00, 0x02, 0x02, 0x01, 0x00, 0x02, 0x05, 0x05, 0x00, 0x03, 0x07, 0x01, 0x01
        /*0010*/ 	.byte	0x02, 0x03, 0x00, 0x00, 0x02, 0x06, 0x01, 0x00, 0x04, 0x0b, 0x08, 0x00, 0x01, 0x00, 0x00, 0x00
        /*0020*/ 	.byte	0x00, 0x00, 0x00, 0x00


//--------------------- .nv.info._Z17min_reduce_kernelPKfPfi --------------------------
	.section	.nv.info._Z17min_reduce_kernelPKfPfi,"",@"SHT_CUDA_INFO"
	.sectionflags	@""
	.align	4


	//----- nvinfo : EIATTR_CUDA_API_VERSION
	.align		4
        /*0000*/ 	.byte	0x04, 0x37
        /*0002*/ 	.short	(.L_166 - .L_165)
.L_165:
        /*0004*/ 	.word	0x00000082


	//----- nvinfo : EIATTR_KPARAM_INFO
	.align		4
.L_166:
        /*0008*/ 	.byte	0x04, 0x17
        /*000a*/ 	.short	(.L_168 - .L_167)
.L_167:
        /*000c*/ 	.word	0x00000000
        /*0010*/ 	.short	0x0002
        /*0012*/ 	.short	0x0010
        /*0014*/ 	.byte	0x00, 0xf0, 0x11, 0x00


	//----- nvinfo : EIATTR_KPARAM_INFO
	.align		4
.L_168:
        /*0018*/ 	.byte	0x04, 0x17
        /*001a*/ 	.short	(.L_170 - .L_169)
.L_169:
        /*001c*/ 	.word	0x00000000
        /*0020*/ 	.short	0x0001
        /*0022*/ 	.short	0x0008
        /*0024*/ 	.byte	0x00, 0xf5, 0x21, 0x00


	//----- nvinfo : EIATTR_KPARAM_INFO
	.align		4
.L_170:
        /*0028*/ 	.byte	0x04, 0x17
        /*002a*/ 	.short	(.L_172 - .L_171)
.L_171:
        /*002c*/ 	.word	0x00000000
        /*0030*/ 	.short	0x0000
        /*0032*/ 	.short	0x0000
        /*0034*/ 	.byte	0x00, 0xf5, 0x21, 0x00


	//----- nvinfo : EIATTR_SPARSE_MMA_MASK
	.align		4
.L_172:
        /*0038*/ 	.byte	0x03, 0x50
        /*003a*/ 	.short	0x0000


	//----- nvinfo : EIATTR_MAXREG_COUNT
	.align		4
        /*003c*/ 	.byte	0x03, 0x1b
        /*003e*/ 	.short	0x00ff


	//----- nvinfo : EIATTR_NUM_BARRIERS
	.align		4
        /*0040*/ 	.byte	0x02, 0x4c
        /*0042*/ 	.byte	0x01
	.zero		1


	//----- nvinfo : EIATTR_MERCURY_ISA_VERSION
	.align		4
        /*0044*/ 	.byte	0x03, 0x5f
        /*0046*/ 	.short	0x0101


	//----- nvinfo : EIATTR_VRC_CTA_INIT_COUNT
	.align		4
        /*0048*/ 	.byte	0x02, 0x4a
	.zero		1
	.zero		1


	//----- nvinfo : EIATTR_EXIT_INSTR_OFFSETS
	.align		4
        /*004c*/ 	.byte	0x04, 0x1c
        /*004e*/ 	.short	(.L_174 - .L_173)


	//   ....[0]....
.L_173:
        /*0050*/ 	.word	0x00000210


	//   ....[1]....
        /*0054*/ 	.word	0x00000290


	//----- nvinfo : EIATTR_CBANK_PARAM_SIZE
	.align		4
.L_174:
        /*0058*/ 	.byte	0x03, 0x19
        /*005a*/ 	.short	0x0014


	//----- nvinfo : EIATTR_PARAM_CBANK
	.align		4
        /*005c*/ 	.byte	0x04, 0x0a
        /*005e*/ 	.short	(.L_176 - .L_175)
	.align		4
.L_175:
        /*0060*/ 	.word	index@(.nv.constant0._Z17min_reduce_kernelPKfPfi)
        /*0064*/ 	.short	0x0380
        /*0066*/ 	.short	0x0014


	//----- nvinfo : EIATTR_SW_WAR
	.align		4
.L_176:
        /*0068*/ 	.byte	0x04, 0x36
        /*006a*/ 	.short	(.L_178 - .L_177)
.L_177:
        /*006c*/ 	.word	0x00000008
.L_178:


//--------------------- .nv.info._Z17max_reduce_kernelPKfPfi --------------------------
	.section	.nv.info._Z17max_reduce_kernelPKfPfi,"",@"SHT_CUDA_INFO"
	.sectionflags	@""
	.align	4


	//----- nvinfo : EIATTR_CUDA_API_VERSION
	.align		4
        /*0000*/ 	.byte	0x04, 0x37
        /*0002*/ 	.short	(.L_180 - .L_179)
.L_179:
        /*0004*/ 	.word	0x00000082


	//----- nvinfo : EIATTR_KPARAM_INFO
	.align		4
.L_180:
        /*0008*/ 	.byte	0x04, 0x17
        /*000a*/ 	.short	(.L_182 - .L_181)
.L_181:
        /*000c*/ 	.word	0x00000000
        /*0010*/ 	.short	0x0002
        /*0012*/ 	.short	0x0010
        /*0014*/ 	.byte	0x00, 0xf0, 0x11, 0x00


	//----- nvinfo : EIATTR_KPARAM_INFO
	.align		4
.L_182:
        /*0018*/ 	.byte	0x04, 0x17
        /*001a*/ 	.short	(.L_184 - .L_183)
.L_183:
        /*001c*/ 	.word	0x00000000
        /*0020*/ 	.short	0x0001
        /*0022*/ 	.short	0x0008
        /*0024*/ 	.byte	0x00, 0xf5, 0x21, 0x00


	//----- nvinfo : EIATTR_KPARAM_INFO
	.align		4
.L_184:
        /*0028*/ 	.byte	0x04, 0x17
        /*002a*/ 	.short	(.L_186 - .L_185)
.L_185:
        /*002c*/ 	.word	0x00000000
        /*0030*/ 	.short	0x0000
        /*0032*/ 	.short	0x0000
        /*0034*/ 	.byte	0x00, 0xf5, 0x21, 0x00


	//----- nvinfo : EIATTR_SPARSE_MMA_MASK
	.align		4
.L_186:
        /*0038*/ 	.byte	0x03, 0x50
        /*003a*/ 	.short	0x0000


	//----- nvinfo : EIATTR_MAXREG_COUNT
	.align		4
        /*003c*/ 	.byte	0x03, 0x1b
        /*003e*/ 	.short	0x00ff


	//----- nvinfo : EIATTR_NUM_BARRIERS
	.align		4
        /*0040*/ 	.byte	0x02, 0x4c
        /*0042*/ 	.byte	0x01
	.zero		1


	//----- nvinfo : EIATTR_MERCURY_ISA_VERSION
	.align		4
        /*0044*/ 	.byte	0x03, 0x5f
        /*0046*/ 	.short	0x0101


	//----- nvinfo : EIATTR_VRC_CTA_INIT_COUNT
	.align		4
        /*0048*/ 	.byte	0x02, 0x4a
	.zero		1
	.zero		1


	//----- nvinfo : EIATTR_EXIT_INSTR_OFFSETS
	.align		4
        /*004c*/ 	.byte	0x04, 0x1c
        /*004e*/ 	.short	(.L_188 - .L_187)


	//   ....[0]....
.L_187:
        /*0050*/ 	.word	0x00000210


	//   ....[1]....
        /*0054*/ 	.word	0x00000290


	//----- nvinfo : EIATTR_CBANK_PARAM_SIZE
	.align		4
.L_188:
        /*0058*/ 	.byte	0x03, 0x19
        /*005a*/ 	.short	0x0014


	//----- nvinfo : EIATTR_PARAM_CBANK
	.align		4
        /*005c*/ 	.byte	0x04, 0x0a
        /*005e*/ 	.short	(.L_190 - .L_189)
	.align		4
.L_189:
        /*0060*/ 	.word	index@(.nv.constant0._Z17max_reduce_kernelPKfPfi)
        /*0064*/ 	.short	0x0380
        /*0066*/ 	.short	0x0014


	//----- nvinfo : EIATTR_SW_WAR
	.align		4
.L_190:
        /*0068*/ 	.byte	0x04, 0x36
        /*006a*/ 	.short	(.L_192 - .L_191)
.L_191:
        /*006c*/ 	.word	0x00000008
.L_192:


//--------------------- .nv.info._Z17sum_reduce_kernelPKfPfi --------------------------
	.section	.nv.info._Z17sum_reduce_kernelPKfPfi,"",@"SHT_CUDA_INFO"
	.sectionflags	@""
	.align	4


	//----- nvinfo : EIATTR_CUDA_API_VERSION
	.align		4
        /*0000*/ 	.byte	0x04, 0x37
        /*0002*/ 	.short	(.L_194 - .L_193)
.L_193:
        /*0004*/ 	.word	0x00000082


	//----- nvinfo : EIATTR_KPARAM_INFO
	.align		4
.L_194:
        /*0008*/ 	.byte	0x04, 0x17
        /*000a*/ 	.short	(.L_196 - .L_195)
.L_195:
        /*000c*/ 	.word	0x00000000
        /*0010*/ 	.short	0x0002
        /*0012*/ 	.short	0x0010
        /*0014*/ 	.byte	0x00, 0xf0, 0x11, 0x00


	//----- nvinfo : EIATTR_KPARAM_INFO
	.align		4
.L_196:
        /*0018*/ 	.byte	0x04, 0x17
        /*001a*/ 	.short	(.L_198 - .L_197)
.L_197:
        /*001c*/ 	.word	0x00000000
        /*0020*/ 	.short	0x0001
        /*0022*/ 	.short	0x0008
        /*0024*/ 	.byte	0x00, 0xf5, 0x21, 0x00


	//----- nvinfo : EIATTR_KPARAM_INFO
	.align		4
.L_198:
        /*0028*/ 	.byte	0x04, 0x17
        /*002a*/ 	.short	(.L_200 - .L_199)
.L_199:
        /*002c*/ 	.word	0x00000000
        /*0030*/ 	.short	0x0000
        /*0032*/ 	.short	0x0000
        /*0034*/ 	.byte	0x00, 0xf5, 0x21, 0x00


	//----- nvinfo : EIATTR_SPARSE_MMA_MASK
	.align		4
.L_200:
        /*0038*/ 	.byte	0x03, 0x50
        /*003a*/ 	.short	0x0000


	//----- nvinfo : EIATTR_MAXREG_COUNT
	.align		4
        /*003c*/ 	.byte	0x03, 0x1b
        /*003e*/ 	.short	0x00ff


	//----- nvinfo : EIATTR_NUM_BARRIERS
	.align		4
        /*0040*/ 	.byte	0x02, 0x4c
        /*0042*/ 	.byte	0x01
	.zero		1


	//----- nvinfo : EIATTR_MERCURY_ISA_VERSION
	.align		4
        /*0044*/ 	.byte	0x03, 0x5f
        /*0046*/ 	.short	0x0101


	//----- nvinfo : EIATTR_VRC_CTA_INIT_COUNT
	.align		4
        /*0048*/ 	.byte	0x02, 0x4a
	.zero		1
	.zero		1


	//----- nvinfo : EIATTR_EXIT_INSTR_OFFSETS
	.align		4
        /*004c*/ 	.byte	0x04, 0x1c
        /*004e*/ 	.short	(.L_202 - .L_201)


	//   ....[0]....
.L_201:
        /*0050*/ 	.word	0x00000210


	//   ....[1]....
        /*0054*/ 	.word	0x00000290


	//----- nvinfo : EIATTR_CBANK_PARAM_SIZE
	.align		4
.L_202:
        /*0058*/ 	.byte	0x03, 0x19
        /*005a*/ 	.short	0x0014


	//----- nvinfo : EIATTR_PARAM_CBANK
	.align		4
        /*005c*/ 	.byte	0x04, 0x0a
        /*005e*/ 	.short	(.L_204 - .L_203)
	.align		4
.L_203:
        /*0060*/ 	.word	index@(.nv.constant0._Z17sum_reduce_kernelPKfPfi)
        /*0064*/ 	.short	0x0380
        /*0066*/ 	.short	0x0014


	//----- nvinfo : EIATTR_SW_WAR
	.align		4
.L_204:
        /*0068*/ 	.byte	0x04, 0x36
        /*006a*/ 	.short	(.L_206 - .L_205)
.L_205:
        /*006c*/ 	.word	0x00000008
.L_206:


//--------------------- .nv.info._Z19transpose_2d_kernelPKfPfii --------------------------
	.section	.nv.info._Z19transpose_2d_kernelPKfPfii,"",@"SHT_CUDA_INFO"
	.sectionflags	@""
	.align	4


	//----- nvinfo : EIATTR_CUDA_API_VERSION
	.align		4
        /*0000*/ 	.byte	0x04, 0x37
        /*0002*/ 	.short	(.L_208 - .L_207)
.L_207:
        /*0004*/ 	.word	0x00000082


	//----- nvinfo : EIATTR_KPARAM_INFO
	.align		4
.L_208:
        /*0008*/ 	.byte	0x04, 0x17
        /*000a*/ 	.short	(.L_210 - .L_209)
.L_209:
        /*000c*/ 	.word	0x00000000
        /*0010*/ 	.short	0x0003
        /*0012*/ 	.short	0x0014
        /*0014*/ 	.byte	0x00, 0xf0, 0x11, 0x00


	//----- nvinfo : EIATTR_KPARAM_INFO
	.align		4
.L_210:
        /*0018*/ 	.byte	0x04, 0x17
        /*001a*/ 	.short	(.L_212 - .L_211)
.L_211:
        /*001c*/ 	.word	0x00000000
        /*0020*/ 	.short	0x0002
        /*0022*/ 	.short	0x0010
        /*0024*/ 	.byte	0x00, 0xf0, 0x11, 0x00


	//----- nvinfo : EIATTR_KPARAM_INFO
	.align		4
.L_212:
        /*0028*/ 	.byte	0x04, 0x17
        /*002a*/ 	.short	(.L_214 - .L_213)
.L_213:
        /*002c*/ 	.word	0x00000000
        /*0030*/ 	.short	0x0001
        /*0032*/ 	.short	0x0008
        /*0034*/ 	.byte	0x00, 0xf5, 0x21, 0x00


	//----- nvinfo : EIATTR_KPARAM_INFO
	.align		4
.L_214:
        /*0038*/ 	.byte	0x04, 0x17
        /*003a*/ 	.short	(.L_216 - .L_215)
.L_215:
        /*003c*/ 	.word	0x00000000
        /*0040*/ 	.short	0x0000
        /*0042*/ 	.short	0x0000
        /*0044*/ 	.byte	0x00, 0xf5, 0x21, 0x00


	//----- nvinfo : EIATTR_SPARSE_MMA_MASK
	.align		4
.L_216:
        /*0048*/ 	.byte	0x03, 0x50
        /*004a*/ 	.short	0x0000


	//----- nvinfo : EIATTR_MAXREG_COUNT
	.align		4
        /*004c*/ 	.byte	0x03, 0x1b
        /*004e*/ 	.short	0x00ff


	//----- nvinfo : EIATTR_MERCURY_ISA_VERSION
	.align		4
        /*0050*/ 	.byte	0x03, 0x5f
        /*0052*/ 	.short	0x0101


	//----- nvinfo : EIATTR_VRC_CTA_INIT_COUNT
	.align		4
        /*0054*/ 	.byte	0x02, 0x4a
	.zero		1
	.zero		1


	//----- nvinfo : EIATTR_EXIT_INSTR_OFFSETS
	.align		4
        /*0058*/ 	.byte	0x04, 0x1c
        /*005a*/ 	.short	(.L_218 - .L_217)


	//   ....[0]....
.L_217:
        /*005c*/ 	.word	0x00000080


	//   ....[1]....
        /*0060*/ 	.word	0x000002a0


	//----- nvinfo : EIATTR_CBANK_PARAM_SIZE
	.align		4
.L_218:
        /*0064*/ 	.byte	0x03, 0x19
        /*0066*/ 	.short	0x0018


	//----- nvinfo : EIATTR_PARAM_CBANK
	.align		4
        /*0068*/ 	.byte	0x04, 0x0a
        /*006a*/ 	.short	(.L_220 - .L_219)
	.align		4
.L_219:
        /*006c*/ 	.word	index@(.nv.constant0._Z19transpose_2d_kernelPKfPfii)
        /*0070*/ 	.short	0x0380
        /*0072*/ 	.short	0x0018


	//----- nvinfo : EIATTR_SW_WAR
	.align		4
.L_220:
        /*0074*/ 	.byte	0x04, 0x36
        /*0076*/ 	.short	(.L_222 - .L_221)
.L_221:
        /*0078*/ 	.word	0x00000008
.L_222:


//--------------------- .nv.info._Z29elementwise_leaky_relu_kernelPKfPffi --------------------------
	.section	.nv.info._Z29elementwise_leaky_relu_kernelPKfPffi,"",@"SHT_CUDA_INFO"
	.sectionflags	@""
	.align	4


	//----- nvinfo : EIATTR_CUDA_API_VERSION
	.align		4
        /*0000*/ 	.byte	0x04, 0x37
        /*0002*/ 	.short	(.L_224 - .L_223)
.L_223:
        /*0004*/ 	.word	0x00000082


	//----- nvinfo : EIATTR_KPARAM_INFO
	.align		4
.L_224:
        /*0008*/ 	.byte	0x04, 0x17
        /*000a*/ 	.short	(.L_226 - .L_225)
.L_225:
        /*000c*/ 	.word	0x00000000
        /*0010*/ 	.short	0x0003
        /*0012*/ 	.short	0x0014
        /*0014*/ 	.byte	0x00, 0xf0, 0x11, 0x00


	//----- nvinfo : EIATTR_KPARAM_INFO
	.align		4
.L_226:
        /*0018*/ 	.byte	0x04, 0x17
        /*001a*/ 	.short	(.L_228 - .L_227)
.L_227:
        /*001c*/ 	.word	0x00000000
        /*0020*/ 	.short	0x0002
        /*0022*/ 	.short	0x0010
        /*0024*/ 	.byte	0x00, 0xf0, 0x11, 0x00


	//----- nvinfo : EIATTR_KPARAM_INFO
	.align		4
.L_228:
        /*0028*/ 	.byte	0x04, 0x17
        /*002a*/ 	.short	(.L_230 - .L_229)
.L_229:
        /*002c*/ 	.word	0x00000000
        /*0030*/ 	.short	0x0001
        /*0032*/ 	.short	0x0008
        /*0034*/ 	.byte	0x00, 0xf5, 0x21, 0x00


	//----- nvinfo : EIATTR_KPARAM_INFO
	.align		4
.L_230:
        /*0038*/ 	.byte	0x04, 0x17
        /*003a*/ 	.short	(.L_232 - .L_231)
.L_231:
        /*003c*/ 	.word	0x00000000
        /*0040*/ 	.short	0x0000
        /*0042*/ 	.short	0x0000
        /*0044*/ 	.byte	0x00, 0xf5, 0x21, 0x00


	//----- nvinfo : EIATTR_SPARSE_MMA_MASK
	.align		4
.L_232:
        /*0048*/ 	.byte	0x03, 0x50
        /*004a*/ 	.short	0x0000


	//----- nvinfo : EIATTR_MAXREG_COUNT
	.align		4
        /*004c*/ 	.byte	0x03, 0x1b
        /*004e*/ 	.short	0x00ff


	//----- nvinfo : EIATTR_MERCURY_ISA_VERSION
	.align		4
        /*0050*/ 	.byte	0x03, 0x5f
        /*0052*/ 	.short	0x0101


	//----- nvinfo : EIATTR_VRC_CTA_INIT_COUNT
	.align		4
        /*0054*/ 	.byte	0x02, 0x4a
	.zero		1
	.zero		1


	//----- nvinfo : EIATTR_EXIT_INSTR_OFFSETS
	.align		4
        /*0058*/ 	.byte	0x04, 0x1c
        /*005a*/ 	.short	(.L_234 - .L_233)


	//   ....[0]....
.L_233:
        /*005c*/ 	.word	0x00000070


	//   ....[1]....
        /*0060*/ 	.word	0x00000120


	//----- nvinfo : EIATTR_CBANK_PARAM_SIZE
	.align		4
.L_234:
        /*0064*/ 	.byte	0x03, 0x19
        /*0066*/ 	.short	0x0018


	//----- nvinfo : EIATTR_PARAM_CBANK
	.align		4
        /*0068*/ 	.byte	0x04, 0x0a
        /*006a*/ 	.short	(.L_236 - .L_235)
	.align		4
.L_235:
        /*006c*/ 	.word	index@(.nv.constant0._Z29elementwise_leaky_relu_kernelPKfPffi)
        /*0070*/ 	.short	0x0380
        /*0072*/ 	.short	0x0018


	//----- nvinfo : EIATTR_SW_WAR
	.align		4
.L_236:
        /*0074*/ 	.byte	0x04, 0x36
        /*0076*/ 	.short	(.L_238 - .L_237)
.L_237:
        /*0078*/ 	.word	0x00000008
.L_238:


//--------------------- .nv.info._Z23elementwise_tanh_kernelPKfPfi --------------------------
	.section	.nv.info._Z23elementwise_tanh_kernelPKfPfi,"",@"SHT_CUDA_INFO"
	.sectionflags	@""
	.align	4


	//----- nvinfo : EIATTR_CUDA_API_VERSION
	.align		4
        /*0000*/ 	.byte	0x04, 0x37
        /*0002*/ 	.short	(.L_240 - .L_239)
.L_239:
        /*0004*/ 	.word	0x00000082


	//----- nvinfo : EIATTR_KPARAM_INFO
	.align		4
.L_240:
        /*0008*/ 	.byte	0x04, 0x17
        /*000a*/ 	.short	(.L_242 - .L_241)
.L_241:
        /*000c*/ 	.word	0x00000000
        /*0010*/ 	.short	0x0002
        /*0012*/ 	.short	0x0010
        /*0014*/ 	.byte	0x00, 0xf0, 0x11, 0x00


	//----- nvinfo : EIATTR_KPARAM_INFO
	.align		4
.L_242:
        /*0018*/ 	.byte	0x04, 0x17
        /*001a*/ 	.short	(.L_244 - .L_243)
.L_243:
        /*001c*/ 	.word	0x00000000
        /*0020*/ 	.short	0x0001
        /*0022*/ 	.short	0x0008
        /*0024*/ 	.byte	0x00, 0xf5, 0x21, 0x00


	//----- nvinfo : EIATTR_KPARAM_INFO
	.align		4
.L_244:
        /*0028*/ 	.byte	0x04, 0x17
        /*002a*/ 	.short	(.L_246 - .L_245)
.L_245:
        /*002c*/ 	.word	0x00000000
        /*0030*/ 	.short	0x0000
        /*0032*/ 	.short	0x0000
        /*0034*/ 	.byte	0x00, 0xf5, 0x21, 0x00


	//----- nvinfo : EIATTR_SPARSE_MMA_MASK
	.align		4
.L_246:
        /*0038*/ 	.byte	0x03, 0x50
        /*003a*/ 	.short	0x0000


	//----- nvinfo : EIATTR_MAXREG_COUNT
	.align		4
        /*003c*/ 	.byte	0x03, 0x1b
        /*003e*/ 	.short	0x00ff


	//----- nvinfo : EIATTR_MERCURY_ISA_VERSION
	.align		4
        /*0040*/ 	.byte	0x03, 0x5f
        /*0042*/ 	.short	0x0101


	//----- nvinfo : EIATTR_VRC_CTA_INIT_COUNT
	.align		4
        /*0044*/ 	.byte	0x02, 0x4a
	.zero		1
	.zero		1


	//----- nvinfo : EIATTR_EXIT_INSTR_OFFSETS
	.align		4
        /*0048*/ 	.byte	0x04, 0x1c
        /*004a*/ 	.short	(.L_248 - .L_247)


	//   ....[0]....
.L_247:
        /*004c*/ 	.word	0x00000070


	//   ....[1]....
        /*0050*/ 	.word	0x00000200


	//----- nvinfo : EIATTR_CBANK_PARAM_SIZE
	.align		4
.L_248:
        /*0054*/ 	.byte	0x03, 0x19
        /*0056*/ 	.short	0x0014


	//----- nvinfo : EIATTR_PARAM_CBANK
	.align		4
        /*0058*/ 	.byte	0x04, 0x0a
        /*005a*/ 	.short	(.L_250 - .L_249)
	.align		4
.L_249:
        /*005c*/ 	.word	index@(.nv.constant0._Z23elementwise_tanh_kernelPKfPfi)
        /*0060*/ 	.short	0x0380
        /*0062*/ 	.short	0x0014


	//----- nvinfo : EIATTR_SW_WAR
	.align		4
.L_250:
        /*0064*/ 	.byte	0x04, 0x36
        /*0066*/ 	.short	(.L_252 - .L_251)
.L_251:
        /*0068*/ 	.word	0x00000008
.L_252:


//--------------------- .nv.info._Z26elementwise_sigmoid_kernelPKfPfi --------------------------
	.section	.nv.info._Z26elementwise_sigmoid_kernelPKfPfi,"",@"SHT_CUDA_INFO"
	.sectionflags	@""
	.align	4


	//----- nvinfo : EIATTR_CUDA_API_VERSION
	.align		4
        /*0000*/ 	.byte	0x04, 0x37
        /*0002*/ 	.short	(.L_254 - .L_253)
.L_253:
        /*0004*/ 	.word	0x00000082


	//----- nvinfo : EIATTR_KPARAM_INFO
	.align		4
.L_254:
        /*0008*/ 	.byte	0x04, 0x17
        /*000a*/ 	.short	(.L_256 - .L_255)
.L_255:
        /*000c*/ 	.word	0x00000000
        /*0010*/ 	.short	0x0002
        /*0012*/ 	.short	0x0010
        /*0014*/ 	.byte	0x00, 0xf0, 0x11, 0x00


	//----- nvinfo : EIATTR_KPARAM_INFO
	.align		4
.L_256:
        /*0018*/ 	.byte	0x04, 0x17
        /*001a*/ 	.short	(.L_258 - .L_257)
.L_257:
        /*001c*/ 	.word	0x00000000
        /*0020*/ 	.short	0x0001
        /*0022*/ 	.short	0x0008
        /*0024*/ 	.byte	0x00, 0xf5, 0x21, 0x00


	//----- nvinfo : EIATTR_KPARAM_INFO
	.align		4
.L_258:
        /*0028*/ 	.byte	0x04, 0x17
        /*002a*/ 	.short	(.L_260 - .L_259)
.L_259:
        /*002c*/ 	.word	0x00000000
        /*0030*/ 	.short	0x0000
        /*0032*/ 	.short	0x0000
        /*0034*/ 	.byte	0x00, 0xf5, 0x21, 0x00


	//----- nvinfo : EIATTR_SPARSE_MMA_MASK
	.align		4
.L_260:
        /*0038*/ 	.byte	0x03, 0x50
        /*003a*/ 	.short	0x0000


	//----- nvinfo : EIATTR_MAXREG_COUNT
	.align		4
        /*003c*/ 	.byte	0x03, 0x1b
        /*003e*/ 	.short	0x00ff


	//----- nvinfo : EIATTR_MERCURY_ISA_VERSION
	.align		4
        /*0040*/ 	.byte	0x03, 0x5f
        /*0042*/ 	.short	0x0101


	//----- nvinfo : EIATTR_VRC_CTA_INIT_COUNT
	.align		4
        /*0044*/ 	.byte	0x02, 0x4a
	.zero		1
	.zero		1


	//----- nvinfo : EIATTR_EXIT_INSTR_OFFSETS
	.align		4
        /*0048*/ 	.byte	0x04, 0x1c
        /*004a*/ 	.short	(.L_262 - .L_261)


	//   ....[0]....
.L_261:
        /*004c*/ 	.word	0x00000070


	//   ....[1]....
        /*0050*/ 	.word	0x00000260


	//----- nvinfo : EIATTR_CRS_STACK_SIZE
	.align		4
.L_262:
        /*0054*/ 	.byte	0x04, 0x1e
        /*0056*/ 	.short	(.L_264 - .L_263)
.L_263:
        /*0058*/ 	.word	0x00000000


	//----- nvinfo : EIATTR_CBANK_PARAM_SIZE
	.align		4
.L_264:
        /*005c*/ 	.byte	0x03, 0x19
        /*005e*/ 	.short	0x0014


	//----- nvinfo : EIATTR_PARAM_CBANK
	.align		4
        /*0060*/ 	.byte	0x04, 0x0a
        /*0062*/ 	.short	(.L_266 - .L_265)
	.align		4
.L_265:
        /*0064*/ 	.word	index@(.nv.constant0._Z26elementwise_sigmoid_kernelPKfPfi)
        /*0068*/ 	.short	0x0380
        /*006a*/ 	.short	0x0014


	//----- nvinfo : EIATTR_SW_WAR
	.align		4
.L_266:
        /*006c*/ 	.byte	0x04, 0x36
        /*006e*/ 	.short	(.L_268 - .L_267)
.L_267:
        /*0070*/ 	.word	0x00000008
.L_268:


//--------------------- .nv.info._Z23elementwise_silu_kernelPKfPfi --------------------------
	.section	.nv.info._Z23elementwise_silu_kernelPKfPfi,"",@"SHT_CUDA_INFO"
	.sectionflags	@""
	.align	4


	//----- nvinfo : EIATTR_CUDA_API_VERSION
	.align		4
        /*0000*/ 	.byte	0x04, 0x37
        /*0002*/ 	.short	(.L_270 - .L_269)
.L_269:
        /*0004*/ 	.word	0x00000082


	//----- nvinfo : EIATTR_KPARAM_INFO
	.align		4
.L_270:
        /*0008*/ 	.byte	0x04, 0x17
        /*000a*/ 	.short	(.L_272 - .L_271)
.L_271:
        /*000c*/ 	.word	0x00000000
        /*0010*/ 	.short	0x0002
        /*0012*/ 	.short	0x0010
        /*0014*/ 	.byte	0x00, 0xf0, 0x11, 0x00


	//----- nvinfo : EIATTR_KPARAM_INFO
	.align		4
.L_272:
        /*0018*/ 	.byte	0x04, 0x17
        /*001a*/ 	.short	(.L_274 - .L_273)
.L_273:
        /*001c*/ 	.word	0x00000000
        /*0020*/ 	.short	0x0001
        /*0022*/ 	.short	0x0008
        /*0024*/ 	.byte	0x00, 0xf5, 0x21, 0x00


	//----- nvinfo : EIATTR_KPARAM_INFO
	.align		4
.L_274:
        /*0028*/ 	.byte	0x04, 0x17
        /*002a*/ 	.short	(.L_276 - .L_275)
.L_275:
        /*002c*/ 	.word	0x00000000
        /*0030*/ 	.short	0x0000
        /*0032*/ 	.short	0x0000
        /*0034*/ 	.byte	0x00, 0xf5, 0x21, 0x00


	//----- nvinfo : EIATTR_SPARSE_MMA_MASK
	.align		4
.L_276:
        /*0038*/ 	.byte	0x03, 0x50
        /*003a*/ 	.short	0x0000


	//----- nvinfo : EIATTR_MAXREG_COUNT
	.align		4
        /*003c*/ 	.byte	0x03, 0x1b
        /*003e*/ 	.short	0x00ff


	//----- nvinfo : EIATTR_MERCURY_ISA_VERSION
	.align		4
        /*0040*/ 	.byte	0x03, 0x5f
        /*0042*/ 	.short	0x0101


	//----- nvinfo : EIATTR_VRC_CTA_INIT_COUNT
	.align		4
        /*0044*/ 	.byte	0x02, 0x4a
	.zero		1
	.zero		1


	//----- nvinfo : EIATTR_EXIT_INSTR_OFFSETS
	.align		4
        /*0048*/ 	.byte	0x04, 0x1c
        /*004a*/ 	.short	(.L_278 - .L_277)


	//   ....[0]....
.L_277:
        /*004c*/ 	.word	0x00000070


	//   ....[1]....
        /*0050*/ 	.word	0x00000260


	//----- nvinfo : EIATTR_CRS_STACK_SIZE
	.align		4
.L_278:
        /*0054*/ 	.byte	0x04, 0x1e
        /*0056*/ 	.short	(.L_280 - .L_279)
.L_279:
        /*0058*/ 	.word	0x00000000


	//----- nvinfo : EIATTR_CBANK_PARAM_SIZE
	.align		4
.L_280:
        /*005c*/ 	.byte	0x03, 0x19
        /*005e*/ 	.short	0x0014


	//----- nvinfo : EIATTR_PARAM_CBANK
	.align		4
        /*0060*/ 	.byte	0x04, 0x0a
        /*0062*/ 	.short	(.L_282 - .L_281)
	.align		4
.L_281:
        /*0064*/ 	.word	index@(.nv.constant0._Z23elementwise_silu_kernelPKfPfi)
        /*0068*/ 	.short	0x0380
        /*006a*/ 	.short	0x0014


	//----- nvinfo : EIATTR_SW_WAR
	.align		4
.L_282:
        /*006c*/ 	.byte	0x04, 0x36
        /*006e*/ 	.short	(.L_284 - .L_283)
.L_283:
        /*0070*/ 	.word	0x00000008
.L_284:


//--------------------- .nv.info._Z23elementwise_gelu_kernelPKfPfi --------------------------
	.section	.nv.info._Z23elementwise_gelu_kernelPKfPfi,"",@"SHT_CUDA_INFO"
	.sectionflags	@""
	.align	4


	//----- nvinfo : EIATTR_CUDA_API_VERSION
	.align		4
        /*0000*/ 	.byte	0x04, 0x37
        /*0002*/ 	.short	(.L_286 - .L_285)
.L_285:
        /*0004*/ 	.word	0x00000082


	//----- nvinfo : EIATTR_KPARAM_INFO
	.align		4
.L_286:
        /*0008*/ 	.byte	0x04, 0x17
        /*000a*/ 	.short	(.L_288 - .L_287)
.L_287:
        /*000c*/ 	.word	0x00000000
        /*0010*/ 	.short	0x0002
        /*0012*/ 	.short	0x0010
        /*0014*/ 	.byte	0x00, 0xf0, 0x11, 0x00


	//----- nvinfo : EIATTR_KPARAM_INFO
	.align		4
.L_288:
        /*0018*/ 	.byte	0x04, 0x17
        /*001a*/ 	.short	(.L_290 - .L_289)
.L_289:
        /*001c*/ 	.word	0x00000000
        /*0020*/ 	.short	0x0001
        /*0022*/ 	.short	0x0008
        /*0024*/ 	.byte	0x00, 0xf5, 0x21, 0x00


	//----- nvinfo : EIATTR_KPARAM_INFO
	.align		4
.L_290:
        /*0028*/ 	.byte	0x04, 0x17
        /*002a*/ 	.short	(.L_292 - .L_291)
.L_291:
        /*002c*/ 	.word	0x00000000
        /*0030*/ 	.short	0x0000
        /*0032*/ 	.short	0x0000
        /*0034*/ 	.byte	0x00, 0xf5, 0x21, 0x00


	//----- nvinfo : EIATTR_SPARSE_MMA_MASK
	.align		4
.L_292:
        /*0038*/ 	.byte	0x03, 0x50
        /*003a*/ 	.short	0x0000


	//----- nvinfo : EIATTR_MAXREG_COUNT
	.align		4
        /*003c*/ 	.byte	0x03, 0x1b
        /*003e*/ 	.short	0x00ff


	//----- nvinfo : EIATTR_MERCURY_ISA_VERSION
	.align		4
        /*0040*/ 	.byte	0x03, 0x5f
        /*0042*/ 	.short	0x0101


	//----- nvinfo : EIATTR_VRC_CTA_INIT_COUNT
	.align		4
        /*0044*/ 	.byte	0x02, 0x4a
	.zero		1
	.zero		1


	//----- nvinfo : EIATTR_EXIT_INSTR_OFFSETS
	.align		4
        /*0048*/ 	.byte	0x04, 0x1c
        /*004a*/ 	.short	(.L_294 - .L_293)


	//   ....[0]....
.L_293:
        /*004c*/ 	.word	0x00000070


	//   ....[1]....
        /*0050*/ 	.word	0x00000270


	//----- nvinfo : EIATTR_CBANK_PARAM_SIZE
	.align		4
.L_294:
        /*0054*/ 	.byte	0x03, 0x19
        /*0056*/ 	.short	0x0014


	//----- nvinfo : EIATTR_PARAM_CBANK
	.align		4
        /*0058*/ 	.byte	0x04, 0x0a
        /*005a*/ 	.short	(.L_296 - .L_295)
	.align		4
.L_295:
        /*005c*/ 	.word	index@(.nv.constant0._Z23elementwise_gelu_kernelPKfPfi)
        /*0060*/ 	.short	0x0380
        /*0062*/ 	.short	0x0014


	//----- nvinfo : EIATTR_SW_WAR
	.align		4
.L_296:
        /*0064*/ 	.byte	0x04, 0x36
        /*0066*/ 	.short	(.L_298 - .L_297)
.L_297:
        /*0068*/ 	.word	0x00000008
.L_298:


//--------------------- .nv.info._Z23elementwise_relu_kernelPKfPfi --------------------------
	.section	.nv.info._Z23elementwise_relu_kernelPKfPfi,"",@"SHT_CUDA_INFO"
	.sectionflags	@""
	.align	4


	//----- nvinfo : EIATTR_CUDA_API_VERSION
	.align		4
        /*0000*/ 	.byte	0x04, 0x37
        /*0002*/ 	.short	(.L_300 - .L_299)
.L_299:
        /*0004*/ 	.word	0x00000082


	//----- nvinfo : EIATTR_KPARAM_INFO
	.align		4
.L_300:
        /*0008*/ 	.byte	0x04, 0x17
        /*000a*/ 	.short	(.L_302 - .L_301)
.L_301:
        /*000c*/ 	.word	0x00000000
        /*0010*/ 	.short	0x0002
        /*0012*/ 	.short	0x0010
        /*0014*/ 	.byte	0x00, 0xf0, 0x11, 0x00


	//----- nvinfo : EIATTR_KPARAM_INFO
	.align		4
.L_302:
        /*0018*/ 	.byte	0x04, 0x17
        /*001a*/ 	.short	(.L_304 - .L_303)
.L_303:
        /*001c*/ 	.word	0x00000000
        /*0020*/ 	.short	0x0001
        /*0022*/ 	.short	0x0008
        /*0024*/ 	.byte	0x00, 0xf5, 0x21, 0x00


	//----- nvinfo : EIATTR_KPARAM_INFO
	.align		4
.L_304:
        /*0028*/ 	.byte	0x04, 0x17
        /*002a*/ 	.short	(.L_306 - .L_305)
.L_305:
        /*002c*/ 	.word	0x00000000
        /*0030*/ 	.short	0x0000
        /*0032*/ 	.short	0x0000
        /*0034*/ 	.byte	0x00, 0xf5, 0x21, 0x00


	//----- nvinfo : EIATTR_SPARSE_MMA_MASK
	.align		4
.L_306:
        /*0038*/ 	.byte	0x03, 0x50
        /*003a*/ 	.short	0x0000


	//----- nvinfo : EIATTR_MAXREG_COUNT
	.align		4
        /*003c*/ 	.byte	0x03, 0x1b
        /*003e*/ 	.short	0x00ff


	//----- nvinfo : EIATTR_MERCURY_ISA_VERSION
	.align		4
        /*0040*/ 	.byte	0x03, 0x5f
        /*0042*/ 	.short	0x0101


	//----- nvinfo : EIATTR_VRC_CTA_INIT_COUNT
	.align		4
        /*0044*/ 	.byte	0x02, 0x4a
	.zero		1
	.zero		1


	//----- nvinfo : EIATTR_EXIT_INSTR_OFFSETS
	.align		4
        /*0048*/ 	.byte	0x04, 0x1c
        /*004a*/ 	.short	(.L_308 - .L_307)


	//   ....[0]....
.L_307:
        /*004c*/ 	.word	0x00000070


	//   ....[1]....
        /*0050*/ 	.word	0x00000100


	//----- nvinfo : EIATTR_CBANK_PARAM_SIZE
	.align		4
.L_308:
        /*0054*/ 	.byte	0x03, 0x19
        /*0056*/ 	.short	0x0014


	//----- nvinfo : EIATTR_PARAM_CBANK
	.align		4
        /*0058*/ 	.byte	0x04, 0x0a
        /*005a*/ 	.short	(.L_310 - .L_309)
	.align		4
.L_309:
        /*005c*/ 	.word	index@(.nv.constant0._Z23elementwise_relu_kernelPKfPfi)
        /*0060*/ 	.short	0x0380
        /*0062*/ 	.short	0x0014


	//----- nvinfo : EIATTR_SW_WAR
	.align		4
.L_310:
        /*0064*/ 	.byte	0x04, 0x36
        /*0066*/ 	.short	(.L_312 - .L_311)
.L_311:
        /*0068*/ 	.word	0x00000008
.L_312:


//--------------------- .nv.info._Z24elementwise_clamp_kernelPKfPfffi --------------------------
	.section	.nv.info._Z24elementwise_clamp_kernelPKfPfffi,"",@"SHT_CUDA_INFO"
	.sectionflags	@""
	.align	4


	//----- nvinfo : EIATTR_CUDA_API_VERSION
	.align		4
        /*0000*/ 	.byte	0x04, 0x37
        /*0002*/ 	.short	(.L_314 - .L_313)
.L_313:
        /*0004*/ 	.word	0x00000082


	//----- nvinfo : EIATTR_KPARAM_INFO
	.align		4
.L_314:
        /*0008*/ 	.byte	0x04, 0x17
        /*000a*/ 	.short	(.L_316 - .L_315)
.L_315:
        /*000c*/ 	.word	0x00000000
        /*0010*/ 	.short	0x0004
        /*0012*/ 	.short	0x0018
        /*0014*/ 	.byte	0x00, 0xf0, 0x11, 0x00


	//----- nvinfo : EIATTR_KPARAM_INFO
	.align		4
.L_316:
        /*0018*/ 	.byte	0x04, 0x17
        /*001a*/ 	.short	(.L_318 - .L_317)
.L_317:
        /*001c*/ 	.word	0x00000000
        /*0020*/ 	.short	0x0003
        /*0022*/ 	.short	0x0014
        /*0024*/ 	.byte	0x00, 0xf0, 0x11, 0x00


	//----- nvinfo : EIATTR_KPARAM_INFO
	.align		4
.L_318:
        /*0028*/ 	.byte	0x04, 0x17
        /*002a*/ 	.short	(.L_320 - .L_319)
.L_319:
        /*002c*/ 	.word	0x00000000
        /*0030*/ 	.short	0x0002
        /*0032*/ 	.short	0x0010
        /*0034*/ 	.byte	0x00, 0xf0, 0x11, 0x00


	//----- nvinfo : EIATTR_KPARAM_INFO
	.align		4
.L_320:
        /*0038*/ 	.byte	0x04, 0x17
        /*003a*/ 	.short	(.L_322 - .L_321)
.L_321:
        /*003c*/ 	.word	0x00000000
        /*0040*/ 	.short	0x0001
        /*0042*/ 	.short	0x0008
        /*0044*/ 	.byte	0x00, 0xf5, 0x21, 0x00


	//----- nvinfo : EIATTR_KPARAM_INFO
	.align		4
.L_322:
        /*0048*/ 	.byte	0x04, 0x17
        /*004a*/ 	.short	(.L_324 - .L_323)
.L_323:
        /*004c*/ 	.word	0x00000000
        /*0050*/ 	.short	0x0000
        /*0052*/ 	.short	0x0000
        /*0054*/ 	.byte	0x00, 0xf5, 0x21, 0x00


	//----- nvinfo : EIATTR_SPARSE_MMA_MASK
	.align		4
.L_324:
        /*0058*/ 	.byte	0x03, 0x50
        /*005a*/ 	.short	0x0000


	//----- nvinfo : EIATTR_MAXREG_COUNT
	.align		4
        /*005c*/ 	.byte	0x03, 0x1b
        /*005e*/ 	.short	0x00ff


	//----- nvinfo : EIATTR_MERCURY_ISA_VERSION
	.align		4
        /*0060*/ 	.byte	0x03, 0x5f
        /*0062*/ 	.short	0x0101


	//----- nvinfo : EIATTR_VRC_CTA_INIT_COUNT
	.align		4
        /*0064*/ 	.byte	0x02, 0x4a
	.zero		1
	.zero		1


	//----- nvinfo : EIATTR_EXIT_INSTR_OFFSETS
	.align		4
        /*0068*/ 	.byte	0x04, 0x1c
        /*006a*/ 	.short	(.L_326 - .L_325)


	//   ....[0]....
.L_325:
        /*006c*/ 	.word	0x00000070


	//   ....[1]....
        /*0070*/ 	.word	0x00000120


	//----- nvinfo : EIATTR_CBANK_PARAM_SIZE
	.align		4
.L_326:
        /*0074*/ 	.byte	0x03, 0x19
        /*0076*/ 	.short	0x001c


	//----- nvinfo : EIATTR_PARAM_CBANK
	.align		4
        /*0078*/ 	.byte	0x04, 0x0a
        /*007a*/ 	.short	(.L_328 - .L_327)
	.align		4
.L_327:
        /*007c*/ 	.word	index@(.nv.constant0._Z24elementwise_clamp_kernelPKfPfffi)
        /*0080*/ 	.short	0x0380
        /*0082*/ 	.short	0x001c


	//----- nvinfo : EIATTR_SW_WAR
	.align		4
.L_328:
        /*0084*/ 	.byte	0x04, 0x36
        /*0086*/ 	.short	(.L_330 - .L_329)
.L_329:
        /*0088*/ 	.word	0x00000008
.L_330:


//--------------------- .nv.info._Z23elementwise_sign_kernelPKfPfi --------------------------
	.section	.nv.info._Z23elementwise_sign_kernelPKfPfi,"",@"SHT_CUDA_INFO"
	.sectionflags	@""
	.align	4


	//----- nvinfo : EIATTR_CUDA_API_VERSION
	.align		4
        /*0000*/ 	.byte	0x04, 0x37
        /*0002*/ 	.short	(.L_332 - .L_331)
.L_331:
        /*0004*/ 	.word	0x00000082


	//----- nvinfo : EIATTR_KPARAM_INFO
	.align		4
.L_332:
        /*0008*/ 	.byte	0x04, 0x17
        /*000a*/ 	.short	(.L_334 - .L_333)
.L_333:
        /*000c*/ 	.word	0x00000000
        /*0010*/ 	.short	0x0002
        /*0012*/ 	.short	0x0010
        /*0014*/ 	.byte	0x00, 0xf0, 0x11, 0x00


	//----- nvinfo : EIATTR_KPARAM_INFO
	.align		4
.L_334:
        /*0018*/ 	.byte	0x04, 0x17
        /*001a*/ 	.short	(.L_336 - .L_335)
.L_335:
        /*001c*/ 	.word	0x00000000
        /*0020*/ 	.short	0x0001
        /*0022*/ 	.short	0x0008
        /*0024*/ 	.byte	0x00, 0xf5, 0x21, 0x00


	//----- nvinfo : EIATTR_KPARAM_INFO
	.align		4
.L_336:
        /*0028*/ 	.byte	0x04, 0x17
        /*002a*/ 	.short	(.L_338 - .L_337)
.L_337:
        /*002c*/ 	.word	0x00000000
        /*0030*/ 	.short	0x0000
        /*0032*/ 	.short	0x0000
        /*0034*/ 	.byte	0x00, 0xf5, 0x21, 0x00


	//----- nvinfo : EIATTR_SPARSE_MMA_MASK
	.align		4
.L_338:
        /*0038*/ 	.byte	0x03, 0x50
        /*003a*/ 	.short	0x0000


	//----- nvinfo : EIATTR_MAXREG_COUNT
	.align		4
        /*003c*/ 	.byte	0x03, 0x1b
        /*003e*/ 	.short	0x00ff


	//----- nvinfo : EIATTR_MERCURY_ISA_VERSION
	.align		4
        /*0040*/ 	.byte	0x03, 0x5f
        /*0042*/ 	.short	0x0101


	//----- nvinfo : EIATTR_VRC_CTA_INIT_COUNT
	.align		4
        /*0044*/ 	.byte	0x02, 0x4a
	.zero		1
	.zero		1


	//----- nvinfo : EIATTR_EXIT_INSTR_OFFSETS
	.align		4
        /*0048*/ 	.byte	0x04, 0x1c
        /*004a*/ 	.short	(.L_340 - .L_339)


	//   ....[0]....
.L_339:
        /*004c*/ 	.word	0x00000070


	//   ....[1]....
        /*0050*/ 	.word	0x00000140


	//----- nvinfo : EIATTR_CBANK_PARAM_SIZE
	.align		4
.L_340:
        /*0054*/ 	.byte	0x03, 0x19
        /*0056*/ 	.short	0x0014


	//----- nvinfo : EIATTR_PARAM_CBANK
	.align		4
        /*0058*/ 	.byte	0x04, 0x0a
        /*005a*/ 	.short	(.L_342 - .L_341)
	.align		4
.L_341:
        /*005c*/ 	.word	index@(.nv.constant0._Z23elementwise_sign_kernelPKfPfi)
        /*0060*/ 	.short	0x0380
        /*0062*/ 	.short	0x0014


	//----- nvinfo : EIATTR_SW_WAR
	.align		4
.L_342:
        /*0064*/ 	.byte	0x04, 0x36
        /*0066*/ 	.short	(.L_344 - .L_343)
.L_343:
        /*0068*/ 	.word	0x00000008
.L_344:


//--------------------- .nv.info._Z22elementwise_abs_kernelPKfPfi --------------------------
	.section	.nv.info._Z22elementwise_abs_kernelPKfPfi,"",@"SHT_CUDA_INFO"
	.sectionflags	@""
	.align	4


	//----- nvinfo : EIATTR_CUDA_API_VERSION
	.align		4
        /*0000*/ 	.byte	0x04, 0x37
        /*0002*/ 	.short	(.L_346 - .L_345)
.L_345:
        /*0004*/ 	.word	0x00000082


	//----- nvinfo : EIATTR_KPARAM_INFO
	.align		4
.L_346:
        /*0008*/ 	.byte	0x04, 0x17
        /*000a*/ 	.short	(.L_348 - .L_347)
.L_347:
        /*000c*/ 	.word	0x00000000
        /*0010*/ 	.short	0x0002
        /*0012*/ 	.short	0x0010
        /*0014*/ 	.byte	0x00, 0xf0, 0x11, 0x00


	//----- nvinfo : EIATTR_KPARAM_INFO
	.align		4
.L_348:
        /*0018*/ 	.byte	0x04, 0x17
        /*001a*/ 	.short	(.L_350 - .L_349)
.L_349:
        /*001c*/ 	.word	0x00000000
        /*0020*/ 	.short	0x0001
        /*0022*/ 	.short	0x0008
        /*0024*/ 	.byte	0x00, 0xf5, 0x21, 0x00


	//----- nvinfo : EIATTR_KPARAM_INFO
	.align		4
.L_350:
        /*0028*/ 	.byte	0x04, 0x17
        /*002a*/ 	.short	(.L_352 - .L_351)
.L_351:
        /*002c*/ 	.word	0x00000000
        /*0030*/ 	.short	0x0000
        /*0032*/ 	.short	0x0000
        /*0034*/ 	.byte	0x00, 0xf5, 0x21, 0x00


	//----- nvinfo : EIATTR_SPARSE_MMA_MASK
	.align		4
.L_352:
        /*0038*/ 	.byte	0x03, 0x50
        /*003a*/ 	.short	0x0000


	//----- nvinfo : EIATTR_MAXREG_COUNT
	.align		4
        /*003c*/ 	.byte	0x03, 0x1b
        /*003e*/ 	.short	0x00ff


	//----- nvinfo : EIATTR_MERCURY_ISA_VERSION
	.align		4
        /*0040*/ 	.byte	0x03, 0x5f
        /*0042*/ 	.short	0x0101


	//----- nvinfo : EIATTR_VRC_CTA_INIT_COUNT
	.align		4
        /*0044*/ 	.byte	0x02, 0x4a
	.zero		1
	.zero		1


	//----- nvinfo : EIATTR_EXIT_INSTR_OFFSETS
	.align		4
        /*0048*/ 	.byte	0x04, 0x1c
        /*004a*/ 	.short	(.L_354 - .L_353)


	//   ....[0]....
.L_353:
        /*004c*/ 	.word	0x00000070


	//   ....[1]....
        /*0050*/ 	.word	0x00000100


	//----- nvinfo : EIATTR_CBANK_PARAM_SIZE
	.align		4
.L_354:
        /*0054*/ 	.byte	0x03, 0x19
        /*0056*/ 	.short	0x0014


	//----- nvinfo : EIATTR_PARAM_CBANK
	.align		4
        /*0058*/ 	.byte	0x04, 0x0a
        /*005a*/ 	.short	(.L_356 - .L_355)
	.align		4
.L_355:
        /*005c*/ 	.word	index@(.nv.constant0._Z22elementwise_abs_kernelPKfPfi)
        /*0060*/ 	.short	0x0380
        /*0062*/ 	.short	0x0014


	//----- nvinfo : EIATTR_SW_WAR
	.align		4
.L_356:
        /*0064*/ 	.byte	0x04, 0x36
        /*0066*/ 	.short	(.L_358 - .L_357)
.L_357:
        /*0068*/ 	.word	0x00000008
.L_358:


//--------------------- .nv.info._Z22elementwise_tan_kernelPKfPfi --------------------------
	.section	.nv.info._Z22elementwise_tan_kernelPKfPfi,"",@"SHT_CUDA_INFO"
	.sectionflags	@""
	.align	4


	//----- nvinfo : EIATTR_CUDA_API_VERSION
	.align		4
        /*0000*/ 	.byte	0x04, 0x37
        /*0002*/ 	.short	(.L_360 - .L_359)
.L_359:
        /*0004*/ 	.word	0x00000082


	//----- nvinfo : EIATTR_KPARAM_INFO
	.align		4
.L_360:
        /*0008*/ 	.byte	0x04, 0x17
        /*000a*/ 	.short	(.L_362 - .L_361)
.L_361:
        /*000c*/ 	.word	0x00000000
        /*0010*/ 	.short	0x0002
        /*0012*/ 	.short	0x0010
        /*0014*/ 	.byte	0x00, 0xf0, 0x11, 0x00


	//----- nvinfo : EIATTR_KPARAM_INFO
	.align		4
.L_362:
        /*0018*/ 	.byte	0x04, 0x17
        /*001a*/ 	.short	(.L_364 - .L_363)
.L_363:
        /*001c*/ 	.word	0x00000000
        /*0020*/ 	.short	0x0001
        /*0022*/ 	.short	0x0008
        /*0024*/ 	.byte	0x00, 0xf5, 0x21, 0x00


	//----- nvinfo : EIATTR_KPARAM_INFO
	.align		4
.L_364:
        /*0028*/ 	.byte	0x04, 0x17
        /*002a*/ 	.short	(.L_366 - .L_365)
.L_365:
        /*002c*/ 	.word	0x00000000
        /*0030*/ 	.short	0x0000
        /*0032*/ 	.short	0x0000
        /*0034*/ 	.byte	0x00, 0xf5, 0x21, 0x00


	//----- nvinfo : EIATTR_SPARSE_MMA_MASK
	.align		4
.L_366:
        /*0038*/ 	.byte	0x03, 0x50
        /*003a*/ 	.short	0x0000


	//----- nvinfo : EIATTR_MAXREG_COUNT
	.align		4
        /*003c*/ 	.byte	0x03, 0x1b
        /*003e*/ 	.short	0x00ff


	//----- nvinfo : EIATTR_MERCURY_ISA_VERSION
	.align		4
        /*0040*/ 	.byte	0x03, 0x5f
        /*0042*/ 	.short	0x0101


	//----- nvinfo : EIATTR_VRC_CTA_INIT_COUNT
	.align		4
        /*0044*/ 	.byte	0x02, 0x4a
	.zero		1
	.zero		1


	//----- nvinfo : EIATTR_EXIT_INSTR_OFFSETS
	.align		4
        /*0048*/ 	.byte	0x04, 0x1c
        /*004a*/ 	.short	(.L_368 - .L_367)


	//   ....[0]....
.L_367:
        /*004c*/ 	.word	0x00000070


	//   ....[1]....
        /*0050*/ 	.word	0x00000860


	//----- nvinfo : EIATTR_CRS_STACK_SIZE
	.align		4
.L_368:
        /*0054*/ 	.byte	0x04, 0x1e
        /*0056*/ 	.short	(.L_370 - .L_369)
.L_369:
        /*0058*/ 	.word	0x00000000


	//----- nvinfo : EIATTR_CBANK_PARAM_SIZE
	.align		4
.L_370:
        /*005c*/ 	.byte	0x03, 0x19
        /*005e*/ 	.short	0x0014


	//----- nvinfo : EIATTR_PARAM_CBANK
	.align		4
        /*0060*/ 	.byte	0x04, 0x0a
        /*0062*/ 	.short	(.L_372 - .L_371)
	.align		4
.L_371:
        /*0064*/ 	.word	index@(.nv.constant0._Z22elementwise_tan_kernelPKfPfi)
        /*0068*/ 	.short	0x0380
        /*006a*/ 	.short	0x0014


	//----- nvinfo : EIATTR_SW_WAR
	.align		4
.L_372:
        /*006c*/ 	.byte	0x04, 0x36
        /*006e*/ 	.short	(.L_374 - .L_373)
.L_373:
        /*0070*/ 	.word	0x00000008
.L_374:


//--------------------- .nv.info._Z22elementwise_cos_kernelPKfPfi --------------------------
	.section	.nv.info._Z22elementwise_cos_kernelPKfPfi,"",@"SHT_CUDA_INFO"
	.sectionflags	@""
	.align	4


	//----- nvinfo : EIATTR_CUDA_API_VERSION
	.align		4
        /*0000*/ 	.byte	0x04, 0x37
        /*0002*/ 	.short	(.L_376 - .L_375)
.L_375:
        /*0004*/ 	.word	0x00000082


	//----- nvinfo : EIATTR_KPARAM_INFO
	.align		4
.L_376:
        /*0008*/ 	.byte	0x04, 0x17
        /*000a*/ 	.short	(.L_378 - .L_377)
.L_377:
        /*000c*/ 	.word	0x00000000
        /*0010*/ 	.short	0x0002
        /*0012*/ 	.short	0x0010
        /*0014*/ 	.byte	0x00, 0xf0, 0x11, 0x00


	//----- nvinfo : EIATTR_KPARAM_INFO
	.align		4
.L_378:
        /*0018*/ 	.byte	0x04, 0x17
        /*001a*/ 	.short	(.L_380 - .L_379)
.L_379:
        /*001c*/ 	.word	0x00000000
        /*0020*/ 	.short	0x0001
        /*0022*/ 	.short	0x0008
        /*0024*/ 	.byte	0x00, 0xf5, 0x21, 0x00


	//----- nvinfo : EIATTR_KPARAM_INFO
	.align		4
.L_380:
        /*0028*/ 	.byte	0x04, 0x17
        /*002a*/ 	.short	(.L_382 - .L_381)
.L_381:
        /*002c*/ 	.word	0x00000000
        /*0030*/ 	.short	0x0000
        /*0032*/ 	.short	0x0000
        /*0034*/ 	.byte	0x00, 0xf5, 0x21, 0x00


	//----- nvinfo : EIATTR_SPARSE_MMA_MASK
	.align		4
.L_382:
        /*0038*/ 	.byte	0x03, 0x50
        /*003a*/ 	.short	0x0000


	//----- nvinfo : EIATTR_MAXREG_COUNT
	.align		4
        /*003c*/ 	.byte	0x03, 0x1b
        /*003e*/ 	.short	0x00ff


	//----- nvinfo : EIATTR_MERCURY_ISA_VERSION
	.align		4
        /*0040*/ 	.byte	0x03, 0x5f
        /*0042*/ 	.short	0x0101


	//----- nvinfo : EIATTR_VRC_CTA_INIT_COUNT
	.align		4
        /*0044*/ 	.byte	0x02, 0x4a
	.zero		1
	.zero		1


	//----- nvinfo : EIATTR_EXIT_INSTR_OFFSETS
	.align		4
        /*0048*/ 	.byte	0x04, 0x1c
        /*004a*/ 	.short	(.L_384 - .L_383)


	//   ....[0]....
.L_383:
        /*004c*/ 	.word	0x00000070


	//   ....[1]....
        /*0050*/ 	.word	0x000008b0


	//----- nvinfo : EIATTR_CRS_STACK_SIZE
	.align		4
.L_384:
        /*0054*/ 	.byte	0x04, 0x1e
        /*0056*/ 	.short	(.L_386 - .L_385)
.L_385:
        /*0058*/ 	.word	0x00000000


	//----- nvinfo : EIATTR_CBANK_PARAM_SIZE
	.align		4
.L_386:
        /*005c*/ 	.byte	0x03, 0x19
        /*005e*/ 	.short	0x0014


	//----- nvinfo : EIATTR_PARAM_CBANK
	.align		4
        /*0060*/ 	.byte	0x04, 0x0a
        /*0062*/ 	.short	(.L_388 - .L_387)
	.align		4
.L_387:
        /*0064*/ 	.word	index@(.nv.constant0._Z22elementwise_cos_kernelPKfPfi)
        /*0068*/ 	.short	0x0380
        /*006a*/ 	.short	0x0014


	//----- nvinfo : EIATTR_SW_WAR
	.align		4
.L_388:
        /*006c*/ 	.byte	0x04, 0x36
        /*006e*/ 	.short	(.L_390 - .L_389)
.L_389:
        /*0070*/ 	.word	0x00000008
.L_390:


//--------------------- .nv.info._Z22elementwise_sin_kernelPKfPfi --------------------------
	.section	.nv.info._Z22elementwise_sin_kernelPKfPfi,"",@"SHT_CUDA_INFO"
	.sectionflags	@""
	.align	4


	//----- nvinfo : EIATTR_CUDA_API_VERSION
	.align		4
        /*0000*/ 	.byte	0x04, 0x37
        /*0002*/ 	.short	(.L_392 - .L_391)
.L_391:
        /*0004*/ 	.word	0x00000082


	//----- nvinfo : EIATTR_KPARAM_INFO
	.align		4
.L_392:
        /*0008*/ 	.byte	0x04, 0x17
        /*000a*/ 	.short	(.L_394 - .L_393)
.L_393:
        /*000c*/ 	.word	0x00000000
        /*0010*/ 	.short	0x0002
        /*0012*/ 	.short	0x0010
        /*0014*/ 	.byte	0x00, 0xf0, 0x11, 0x00


	//----- nvinfo : EIATTR_KPARAM_INFO
	.align		4
.L_394:
        /*0018*/ 	.byte	0x04, 0x17
        /*001a*/ 	.short	(.L_396 - .L_395)
.L_395:
        /*001c*/ 	.word	0x00000000
        /*0020*/ 	.short	0x0001
        /*0022*/ 	.short	0x0008
        /*0024*/ 	.byte	0x00, 0xf5, 0x21, 0x00


	//----- nvinfo : EIATTR_KPARAM_INFO
	.align		4
.L_396:
        /*0028*/ 	.byte	0x04, 0x17
        /*002a*/ 	.short	(.L_398 - .L_397)
.L_397:
        /*002c*/ 	.word	0x00000000
        /*0030*/ 	.short	0x0000
        /*0032*/ 	.short	0x0000
        /*0034*/ 	.byte	0x00, 0xf5, 0x21, 0x00


	//----- nvinfo : EIATTR_SPARSE_MMA_MASK
	.align		4
.L_398:
        /*0038*/ 	.byte	0x03, 0x50
        /*003a*/ 	.short	0x0000


	//----- nvinfo : EIATTR_MAXREG_COUNT
	.align		4
        /*003c*/ 	.byte	0x03, 0x1b
        /*003e*/ 	.short	0x00ff


	//----- nvinfo : EIATTR_MERCURY_ISA_VERSION
	.align		4
        /*0040*/ 	.byte	0x03, 0x5f
        /*0042*/ 	.short	0x0101


	//----- nvinfo : EIATTR_VRC_CTA_INIT_COUNT
	.align		4
        /*0044*/ 	.byte	0x02, 0x4a
	.zero		1
	.zero		1


	//----- nvinfo : EIATTR_EXIT_INSTR_OFFSETS
	.align		4
        /*0048*/ 	.byte	0x04, 0x1c
        /*004a*/ 	.short	(.L_400 - .L_399)


	//   ....[0]....
.L_399:
        /*004c*/ 	.word	0x00000070


	//   ....[1]....
        /*0050*/ 	.word	0x000008a0


	//----- nvinfo : EIATTR_CRS_STACK_SIZE
	.align		4
.L_400:
        /*0054*/ 	.byte	0x04, 0x1e
        /*0056*/ 	.short	(.L_402 - .L_401)
.L_401:
        /*0058*/ 	.word	0x00000000


	//----- nvinfo : EIATTR_CBANK_PARAM_SIZE
	.align		4
.L_402:
        /*005c*/ 	.byte	0x03, 0x19
        /*005e*/ 	.short	0x0014


	//----- nvinfo : EIATTR_PARAM_CBANK
	.align		4
        /*0060*/ 	.byte	0x04, 0x0a
        /*0062*/ 	.short	(.L_404 - .L_403)
	.align		4
.L_403:
        /*0064*/ 	.word	index@(.nv.constant0._Z22elementwise_sin_kernelPKfPfi)
        /*0068*/ 	.short	0x0380
        /*006a*/ 	.short	0x0014


	//----- nvinfo : EIATTR_SW_WAR
	.align		4
.L_404:
        /*006c*/ 	.byte	0x04, 0x36
        /*006e*/ 	.short	(.L_406 - .L_405)
.L_405:
        /*0070*/ 	.word	0x00000008
.L_406:


//--------------------- .nv.info._Z22elementwise_log_kernelPKfPfi --------------------------
	.section	.nv.info._Z22elementwise_log_kernelPKfPfi,"",@"SHT_CUDA_INFO"
	.sectionflags	@""
	.align	4


	//----- nvinfo : EIATTR_CUDA_API_VERSION
	.align		4
        /*0000*/ 	.byte	0x04, 0x37
        /*0002*/ 	.short	(.L_408 - .L_407)
.L_407:
        /*0004*/ 	.word	0x00000082


	//----- nvinfo : EIATTR_KPARAM_INFO
	.align		4
.L_408:
        /*0008*/ 	.byte	0x04, 0x17
        /*000a*/ 	.short	(.L_410 - .L_409)
.L_409:
        /*000c*/ 	.word	0x00000000
        /*0010*/ 	.short	0x0002
        /*0012*/ 	.short	0x0010
        /*0014*/ 	.byte	0x00, 0xf0, 0x11, 0x00


	//----- nvinfo : EIATTR_KPARAM_INFO
	.align		4
.L_410:
        /*0018*/ 	.byte	0x04, 0x17
        /*001a*/ 	.short	(.L_412 - .L_411)
.L_411:
        /*001c*/ 	.word	0x00000000
        /*0020*/ 	.short	0x0001
        /*0022*/ 	.short	0x0008
        /*0024*/ 	.byte	0x00, 0xf5, 0x21, 0x00


	//----- nvinfo : EIATTR_KPARAM_INFO
	.align		4
.L_412:
        /*0028*/ 	.byte	0x04, 0x17
        /*002a*/ 	.short	(.L_414 - .L_413)
.L_413:
        /*002c*/ 	.word	0x00000000
        /*0030*/ 	.short	0x0000
        /*0032*/ 	.short	0x0000
        /*0034*/ 	.byte	0x00, 0xf5, 0x21, 0x00


	//----- nvinfo : EIATTR_SPARSE_MMA_MASK
	.align		4
.L_414:
        /*0038*/ 	.byte	0x03, 0x50
        /*003a*/ 	.short	0x0000


	//----- nvinfo : EIATTR_MAXREG_COUNT
	.align		4
        /*003c*/ 	.byte	0x03, 0x1b
        /*003e*/ 	.short	0x00ff


	//----- nvinfo : EIATTR_MERCURY_ISA_VERSION
	.align		4
        /*0040*/ 	.byte	0x03, 0x5f
        /*0042*/ 	.short	0x0101


	//----- nvinfo : EIATTR_VRC_CTA_INIT_COUNT
	.align		4
        /*0044*/ 	.byte	0x02, 0x4a
	.zero		1
	.zero		1


	//----- nvinfo : EIATTR_EXIT_INSTR_OFFSETS
	.align		4
        /*0048*/ 	.byte	0x04, 0x1c
        /*004a*/ 	.short	(.L_416 - .L_415)


	//   ....[0]....
.L_415:
        /*004c*/ 	.word	0x00000070


	//   ....[1]....
        /*0050*/ 	.word	0x00000290


	//----- nvinfo : EIATTR_CBANK_PARAM_SIZE
	.align		4
.L_416:
        /*0054*/ 	.byte	0x03, 0x19
        /*0056*/ 	.short	0x0014


	//----- nvinfo : EIATTR_PARAM_CBANK
	.align		4
        /*0058*/ 	.byte	0x04, 0x0a
        /*005a*/ 	.short	(.L_418 - .L_417)
	.align		4
.L_417:
        /*005c*/ 	.word	index@(.nv.constant0._Z22elementwise_log_kernelPKfPfi)
        /*0060*/ 	.short	0x0380
        /*0062*/ 	.short	0x0014


	//----- nvinfo : EIATTR_SW_WAR
	.align		4
.L_418:
        /*0064*/ 	.byte	0x04, 0x36
        /*0066*/ 	.short	(.L_420 - .L_419)
.L_419:
        /*0068*/ 	.word	0x00000008
.L_420:


//--------------------- .nv.info._Z22elementwise_exp_kernelPKfPfi --------------------------
	.section	.nv.info._Z22elementwise_exp_kernelPKfPfi,"",@"SHT_CUDA_INFO"
	.sectionflags	@""
	.align	4


	//----- nvinfo : EIATTR_CUDA_API_VERSION
	.align		4
        /*0000*/ 	.byte	0x04, 0x37
        /*0002*/ 	.short	(.L_422 - .L_421)
.L_421:
        /*0004*/ 	.word	0x00000082


	//----- nvinfo : EIATTR_KPARAM_INFO
	.align		4
.L_422:
        /*0008*/ 	.byte	0x04, 0x17
        /*000a*/ 	.short	(.L_424 - .L_423)
.L_423:
        /*000c*/ 	.word	0x00000000
        /*0010*/ 	.short	0x0002
        /*0012*/ 	.short	0x0010
        /*0014*/ 	.byte	0x00, 0xf0, 0x11, 0x00


	//----- nvinfo : EIATTR_KPARAM_INFO
	.align		4
.L_424:
        /*0018*/ 	.byte	0x04, 0x17
        /*001a*/ 	.short	(.L_426 - .L_425)
.L_425:
        /*001c*/ 	.word	0x00000000
        /*0020*/ 	.short	0x0001
        /*0022*/ 	.short	0x0008
        /*0024*/ 	.byte	0x00, 0xf5, 0x21, 0x00


	//----- nvinfo : EIATTR_KPARAM_INFO
	.align		4
.L_426:
        /*0028*/ 	.byte	0x04, 0x17
        /*002a*/ 	.short	(.L_428 - .L_427)
.L_427:
        /*002c*/ 	.word	0x00000000
        /*0030*/ 	.short	0x0000
        /*0032*/ 	.short	0x0000
        /*0034*/ 	.byte	0x00, 0xf5, 0x21, 0x00


	//----- nvinfo : EIATTR_SPARSE_MMA_MASK
	.align		4
.L_428:
        /*0038*/ 	.byte	0x03, 0x50
        /*003a*/ 	.short	0x0000


	//----- nvinfo : EIATTR_MAXREG_COUNT
	.align		4
        /*003c*/ 	.byte	0x03, 0x1b
        /*003e*/ 	.short	0x00ff


	//----- nvinfo : EIATTR_MERCURY_ISA_VERSION
	.align		4
        /*0040*/ 	.byte	0x03, 0x5f
        /*0042*/ 	.short	0x0101


	//----- nvinfo : EIATTR_VRC_CTA_INIT_COUNT
	.align		4
        /*0044*/ 	.byte	0x02, 0x4a
	.zero		1
	.zero		1


	//----- nvinfo : EIATTR_EXIT_INSTR_OFFSETS
	.align		4
        /*0048*/ 	.byte	0x04, 0x1c
        /*004a*/ 	.short	(.L_430 - .L_429)


	//   ....[0]....
.L_429:
        /*004c*/ 	.word	0x00000070


	//   ....[1]....
        /*0050*/ 	.word	0x00000190


	//----- nvinfo : EIATTR_CBANK_PARAM_SIZE
	.align		4
.L_430:
        /*0054*/ 	.byte	0x03, 0x19
        /*0056*/ 	.short	0x0014


	//----- nvinfo : EIATTR_PARAM_CBANK
	.align		4
        /*0058*/ 	.byte	0x04, 0x0a
        /*005a*/ 	.short	(.L_432 - .L_431)
	.align		4
.L_431:
        /*005c*/ 	.word	index@(.nv.constant0._Z22elementwise_exp_kernelPKfPfi)
        /*0060*/ 	.short	0x0380
        /*0062*/ 	.short	0x0014


	//----- nvinfo : EIATTR_SW_WAR
	.align		4
.L_432:
        /*0064*/ 	.byte	0x04, 0x36
        /*0066*/ 	.short	(.L_434 - .L_433)
.L_433:
        /*0068*/ 	.word	0x00000008
.L_434:


//--------------------- .nv.info._Z23elementwise_sqrt_kernelPKfPfi --------------------------
	.section	.nv.info._Z23elementwise_sqrt_kernelPKfPfi,"",@"SHT_CUDA_INFO"
	.sectionflags	@""
	.align	4


	//----- nvinfo : EIATTR_CUDA_API_VERSION
	.align		4
        /*0000*/ 	.byte	0x04, 0x37
        /*0002*/ 	.short	(.L_436 - .L_435)
.L_435:
        /*0004*/ 	.word	0x00000082


	//----- nvinfo : EIATTR_KPARAM_INFO
	.align		4
.L_436:
        /*0008*/ 	.byte	0x04, 0x17
        /*000a*/ 	.short	(.L_438 - .L_437)
.L_437:
        /*000c*/ 	.word	0x00000000
        /*0010*/ 	.short	0x0002
        /*0012*/ 	.short	0x0010
        /*0014*/ 	.byte	0x00, 0xf0, 0x11, 0x00


	//----- nvinfo : EIATTR_KPARAM_INFO
	.align		4
.L_438:
        /*0018*/ 	.byte	0x04, 0x17
        /*001a*/ 	.short	(.L_440 - .L_439)
.L_439:
        /*001c*/ 	.word	0x00000000
        /*0020*/ 	.short	0x0001
        /*0022*/ 	.short	0x0008
        /*0024*/ 	.byte	0x00, 0xf5, 0x21, 0x00


	//----- nvinfo : EIATTR_KPARAM_INFO
	.align		4
.L_440:
        /*0028*/ 	.byte	0x04, 0x17
        /*002a*/ 	.short	(.L_442 - .L_441)
.L_441:
        /*002c*/ 	.word	0x00000000
        /*0030*/ 	.short	0x0000
        /*0032*/ 	.short	0x0000
        /*0034*/ 	.byte	0x00, 0xf5, 0x21, 0x00


	//----- nvinfo : EIATTR_SPARSE_MMA_MASK
	.align		4
.L_442:
        /*0038*/ 	.byte	0x03, 0x50
        /*003a*/ 	.short	0x0000


	//----- nvinfo : EIATTR_MAXREG_COUNT
	.align		4
        /*003c*/ 	.byte	0x03, 0x1b
        /*003e*/ 	.short	0x00ff


	//----- nvinfo : EIATTR_MERCURY_ISA_VERSION
	.align		4
        /*0040*/ 	.byte	0x03, 0x5f
        /*0042*/ 	.short	0x0101


	//----- nvinfo : EIATTR_VRC_CTA_INIT_COUNT
	.align		4
        /*0044*/ 	.byte	0x02, 0x4a
	.zero		1
	.zero		1


	//----- nvinfo : EIATTR_EXIT_INSTR_OFFSETS
	.align		4
        /*0048*/ 	.byte	0x04, 0x1c
        /*004a*/ 	.short	(.L_444 - .L_443)


	//   ....[0]....
.L_443:
        /*004c*/ 	.word	0x00000070


	//   ....[1]....
        /*0050*/ 	.word	0x000001c0


	//----- nvinfo : EIATTR_CRS_STACK_SIZE
	.align		4
.L_444:
        /*0054*/ 	.byte	0x04, 0x1e
        /*0056*/ 	.short	(.L_446 - .L_445)
.L_445:
        /*0058*/ 	.word	0x00000000


	//----- nvinfo : EIATTR_CBANK_PARAM_SIZE
	.align		4
.L_446:
        /*005c*/ 	.byte	0x03, 0x19
        /*005e*/ 	.short	0x0014


	//----- nvinfo : EIATTR_PARAM_CBANK
	.align		4
        /*0060*/ 	.byte	0x04, 0x0a
        /*0062*/ 	.short	(.L_448 - .L_447)
	.align		4
.L_447:
        /*0064*/ 	.word	index@(.nv.constant0._Z23elementwise_sqrt_kernelPKfPfi)
        /*0068*/ 	.short	0x0380
        /*006a*/ 	.short	0x0014


	//----- nvinfo : EIATTR_SW_WAR
	.align		4
.L_448:
        /*006c*/ 	.byte	0x04, 0x36
        /*006e*/ 	.short	(.L_450 - .L_449)
.L_449:
        /*0070*/ 	.word	0x00000008
.L_450:


//--------------------- .nv.info._Z22elementwise_pow_kernelPKfPffi --------------------------
	.section	.nv.info._Z22elementwise_pow_kernelPKfPffi,"",@"SHT_CUDA_INFO"
	.sectionflags	@""
	.align	4


	//----- nvinfo : EIATTR_CUDA_API_VERSION
	.align		4
        /*0000*/ 	.byte	0x04, 0x37
        /*0002*/ 	.short	(.L_452 - .L_451)
.L_451:
        /*0004*/ 	.word	0x00000082


	//----- nvinfo : EIATTR_KPARAM_INFO
	.align		4
.L_452:
        /*0008*/ 	.byte	0x04, 0x17
        /*000a*/ 	.short	(.L_454 - .L_453)
.L_453:
        /*000c*/ 	.word	0x00000000
        /*0010*/ 	.short	0x0003
        /*0012*/ 	.short	0x0014
        /*0014*/ 	.byte	0x00, 0xf0, 0x11, 0x00


	//----- nvinfo : EIATTR_KPARAM_INFO
	.align		4
.L_454:
        /*0018*/ 	.byte	0x04, 0x17
        /*001a*/ 	.short	(.L_456 - .L_455)
.L_455:
        /*001c*/ 	.word	0x00000000
        /*0020*/ 	.short	0x0002
        /*0022*/ 	.short	0x0010
        /*0024*/ 	.byte	0x00, 0xf0, 0x11, 0x00


	//----- nvinfo : EIATTR_KPARAM_INFO
	.align		4
.L_456:
        /*0028*/ 	.byte	0x04, 0x17
        /*002a*/ 	.short	(.L_458 - .L_457)
.L_457:
        /*002c*/ 	.word	0x00000000
        /*0030*/ 	.short	0x0001
        /*0032*/ 	.short	0x0008
        /*0034*/ 	.byte	0x00, 0xf5, 0x21, 0x00


	//----- nvinfo : EIATTR_KPARAM_INFO
	.align		4
.L_458:
        /*0038*/ 	.byte	0x04, 0x17
        /*003a*/ 	.short	(.L_460 - .L_459)
.L_459:
        /*003c*/ 	.word	0x00000000
        /*0040*/ 	.short	0x0000
        /*0042*/ 	.short	0x0000
        /*0044*/ 	.byte	0x00, 0xf5, 0x21, 0x00


	//----- nvinfo : EIATTR_SPARSE_MMA_MASK
	.align		4
.L_460:
        /*0048*/ 	.byte	0x03, 0x50
        /*004a*/ 	.short	0x0000


	//----- nvinfo : EIATTR_MAXREG_COUNT
	.align		4
        /*004c*/ 	.byte	0x03, 0x1b
        /*004e*/ 	.short	0x00ff


	//----- nvinfo : EIATTR_MERCURY_ISA_VERSION
	.align		4
        /*0050*/ 	.byte	0x03, 0x5f
        /*0052*/ 	.short	0x0101


	//----- nvinfo : EIATTR_VRC_CTA_INIT_COUNT
	.align		4
        /*0054*/ 	.byte	0x02, 0x4a
	.zero		1
	.zero		1


	//----- nvinfo : EIATTR_EXIT_INSTR_OFFSETS
	.align		4
        /*0058*/ 	.byte	0x04, 0x1c
        /*005a*/ 	.short	(.L_462 - .L_461)


	//   ....[0]....
.L_461:
        /*005c*/ 	.word	0x00000070


	//   ....[1]....
        /*0060*/ 	.word	0x000006b0


	//----- nvinfo : EIATTR_CRS_STACK_SIZE
	.align		4
.L_462:
        /*0064*/ 	.byte	0x04, 0x1e
        /*0066*/ 	.short	(.L_464 - .L_463)
.L_463:
        /*0068*/ 	.word	0x00000000


	//----- nvinfo : EIATTR_CBANK_PARAM_SIZE
	.align		4
.L_464:
        /*006c*/ 	.byte	0x03, 0x19
        /*006e*/ 	.short	0x0018


	//----- nvinfo : EIATTR_PARAM_CBANK
	.align		4
        /*0070*/ 	.byte	0x04, 0x0a
        /*0072*/ 	.short	(.L_466 - .L_465)
	.align		4
.L_465:
        /*0074*/ 	.word	index@(.nv.constant0._Z22elementwise_pow_kernelPKfPffi)
        /*0078*/ 	.short	0x0380
        /*007a*/ 	.short	0x0018


	//----- nvinfo : EIATTR_SW_WAR
	.align		4
.L_466:
        /*007c*/ 	.byte	0x04, 0x36
        /*007e*/ 	.short	(.L_468 - .L_467)
.L_467:
        /*0080*/ 	.word	0x00000008
.L_468:


//--------------------- .nv.info._Z22elementwise_min_kernelPKfS0_Pfi --------------------------
	.section	.nv.info._Z22elementwise_min_kernelPKfS0_Pfi,"",@"SHT_CUDA_INFO"
	.sectionflags	@""
	.align	4


	//----- nvinfo : EIATTR_CUDA_API_VERSION
	.align		4
        /*0000*/ 	.byte	0x04, 0x37
        /*0002*/ 	.short	(.L_470 - .L_469)
.L_469:
        /*0004*/ 	.word	0x00000082


	//----- nvinfo : EIATTR_KPARAM_INFO
	.align		4
.L_470:
        /*0008*/ 	.byte	0x04, 0x17
        /*000a*/ 	.short	(.L_472 - .L_471)
.L_471:
        /*000c*/ 	.word	0x00000000
        /*0010*/ 	.short	0x0003
        /*0012*/ 	.short	0x0018
        /*0014*/ 	.byte	0x00, 0xf0, 0x11, 0x00


	//----- nvinfo : EIATTR_KPARAM_INFO
	.align		4
.L_472:
        /*0018*/ 	.byte	0x04, 0x17
        /*001a*/ 	.short	(.L_474 - .L_473)
.L_473:
        /*001c*/ 	.word	0x00000000
        /*0020*/ 	.short	0x0002
        /*0022*/ 	.short	0x0010
        /*0024*/ 	.byte	0x00, 0xf5, 0x21, 0x00


	//----- nvinfo : EIATTR_KPARAM_INFO
	.align		4
.L_474:
        /*0028*/ 	.byte	0x04, 0x17
        /*002a*/ 	.short	(.L_476 - .L_475)
.L_475:
        /*002c*/ 	.word	0x00000000
        /*0030*/ 	.short	0x0001
        /*0032*/ 	.short	0x0008
        /*0034*/ 	.byte	0x00, 0xf5, 0x21, 0x00


	//----- nvinfo : EIATTR_KPARAM_INFO
	.align		4
.L_476:
        /*0038*/ 	.byte	0x04, 0x17
        /*003a*/ 	.short	(.L_478 - .L_477)
.L_477:
        /*003c*/ 	.word	0x00000000
        /*0040*/ 	.short	0x0000
        /*0042*/ 	.short	0x0000
        /*0044*/ 	.byte	0x00, 0xf5, 0x21, 0x00


	//----- nvinfo : EIATTR_SPARSE_MMA_MASK
	.align		4
.L_478:
        /*0048*/ 	.byte	0x03, 0x50
        /*004a*/ 	.short	0x0000


	//----- nvinfo : EIATTR_MAXREG_COUNT
	.align		4
        /*004c*/ 	.byte	0x03, 0x1b
        /*004e*/ 	.short	0x00ff


	//----- nvinfo : EIATTR_MERCURY_ISA_VERSION
	.align		4
        /*0050*/ 	.byte	0x03, 0x5f
        /*0052*/ 	.short	0x0101


	//----- nvinfo : EIATTR_VRC_CTA_INIT_COUNT
	.align		4
        /*0054*/ 	.byte	0x02, 0x4a
	.zero		1
	.zero		1


	//----- nvinfo : EIATTR_EXIT_INSTR_OFFSETS
	.align		4
        /*0058*/ 	.byte	0x04, 0x1c
        /*005a*/ 	.short	(.L_480 - .L_479)


	//   ....[0]....
.L_479:
        /*005c*/ 	.word	0x00000070


	//   ....[1]....
        /*0060*/ 	.word	0x00000130


	//----- nvinfo : EIATTR_CBANK_PARAM_SIZE
	.align		4
.L_480:
        /*0064*/ 	.byte	0x03, 0x19
        /*0066*/ 	.short	0x001c


	//----- nvinfo : EIATTR_PARAM_CBANK
	.align		4
        /*0068*/ 	.byte	0x04, 0x0a
        /*006a*/ 	.short	(.L_482 - .L_481)
	.align		4
.L_481:
        /*006c*/ 	.word	index@(.nv.constant0._Z22elementwise_min_kernelPKfS0_Pfi)
        /*0070*/ 	.short	0x0380
        /*0072*/ 	.short	0x001c


	//----- nvinfo : EIATTR_SW_WAR
	.align		4
.L_482:
        /*0074*/ 	.byte	0x04, 0x36
        /*0076*/ 	.short	(.L_484 - .L_483)
.L_483:
        /*0078*/ 	.word	0x00000008
.L_484:


//--------------------- .nv.info._Z22elementwise_max_kernelPKfS0_Pfi --------------------------
	.section	.nv.info._Z22elementwise_max_kernelPKfS0_Pfi,"",@"SHT_CUDA_INFO"
	.sectionflags	@""
	.align	4


	//----- nvinfo : EIATTR_CUDA_API_VERSION
	.align		4
        /*0000*/ 	.byte	0x04, 0x37
        /*0002*/ 	.short	(.L_486 - .L_485)
.L_485:
        /*0004*/ 	.word	0x00000082


	//----- nvinfo : EIATTR_KPARAM_INFO
	.align		4
.L_486:
        /*0008*/ 	.byte	0x04, 0x17
        /*000a*/ 	.short	(.L_488 - .L_487)
.L_487:
        /*000c*/ 	.word	0x00000000
        /*0010*/ 	.short	0x0003
        /*0012*/ 	.short	0x0018
        /*0014*/ 	.byte	0x00, 0xf0, 0x11, 0x00


	//----- nvinfo : EIATTR_KPARAM_INFO
	.align		4
.L_488:
        /*0018*/ 	.byte	0x04, 0x17
        /*001a*/ 	.short	(.L_490 - .L_489)
.L_489:
        /*001c*/ 	.word	0x00000000
        /*0020*/ 	.short	0x0002
        /*0022*/ 	.short	0x0010
        /*0024*/ 	.byte	0x00, 0xf5, 0x21, 0x00


	//----- nvinfo : EIATTR_KPARAM_INFO
	.align		4
.L_490:
        /*0028*/ 	.byte	0x04, 0x17
        /*002a*/ 	.short	(.L_492 - .L_491)
.L_491:
        /*002c*/ 	.word	0x00000000
        /*0030*/ 	.short	0x0001
        /*0032*/ 	.short	0x0008
        /*0034*/ 	.byte	0x00, 0xf5, 0x21, 0x00


	//----- nvinfo : EIATTR_KPARAM_INFO
	.align		4
.L_492:
        /*0038*/ 	.byte	0x04, 0x17
        /*003a*/ 	.short	(.L_494 - .L_493)
.L_493:
        /*003c*/ 	.word	0x00000000
        /*0040*/ 	.short	0x0000
        /*0042*/ 	.short	0x0000
        /*0044*/ 	.byte	0x00, 0xf5, 0x21, 0x00


	//----- nvinfo : EIATTR_SPARSE_MMA_MASK
	.align		4
.L_494:
        /*0048*/ 	.byte	0x03, 0x50
        /*004a*/ 	.short	0x0000


	//----- nvinfo : EIATTR_MAXREG_COUNT
	.align		4
        /*004c*/ 	.byte	0x03, 0x1b
        /*004e*/ 	.short	0x00ff


	//----- nvinfo : EIATTR_MERCURY_ISA_VERSION
	.align		4
        /*0050*/ 	.byte	0x03, 0x5f
        /*0052*/ 	.short	0x0101


	//----- nvinfo : EIATTR_VRC_CTA_INIT_COUNT
	.align		4
        /*0054*/ 	.byte	0x02, 0x4a
	.zero		1
	.zero		1


	//----- nvinfo : EIATTR_EXIT_INSTR_OFFSETS
	.align		4
        /*0058*/ 	.byte	0x04, 0x1c
        /*005a*/ 	.short	(.L_496 - .L_495)


	//   ....[0]....
.L_495:
        /*005c*/ 	.word	0x00000070


	//   ....[1]....
        /*0060*/ 	.word	0x00000130


	//----- nvinfo : EIATTR_CBANK_PARAM_SIZE
	.align		4
.L_496:
        /*0064*/ 	.byte	0x03, 0x19
        /*0066*/ 	.short	0x001c


	//----- nvinfo : EIATTR_PARAM_CBANK
	.align		4
        /*0068*/ 	.byte	0x04, 0x0a
        /*006a*/ 	.short	(.L_498 - .L_497)
	.align		4
.L_497:
        /*006c*/ 	.word	index@(.nv.constant0._Z22elementwise_max_kernelPKfS0_Pfi)
        /*0070*/ 	.short	0x0380
        /*0072*/ 	.short	0x001c


	//----- nvinfo : EIATTR_SW_WAR
	.align		4
.L_498:
        /*0074*/ 	.byte	0x04, 0x36
        /*0076*/ 	.short	(.L_500 - .L_499)
.L_499:
        /*0078*/ 	.word	0x00000008
.L_500:


//--------------------- .nv.info._Z22elementwise_div_kernelPKfS0_Pfi --------------------------
	.section	.nv.info._Z22elementwise_div_kernelPKfS0_Pfi,"",@"SHT_CUDA_INFO"
	.sectionflags	@""
	.align	4


	//----- nvinfo : EIATTR_CUDA_API_VERSION
	.align		4
        /*0000*/ 	.byte	0x04, 0x37
        /*0002*/ 	.short	(.L_502 - .L_501)
.L_501:
        /*0004*/ 	.word	0x00000082


	//----- nvinfo : EIATTR_KPARAM_INFO
	.align		4
.L_502:
        /*0008*/ 	.byte	0x04, 0x17
        /*000a*/ 	.short	(.L_504 - .L_503)
.L_503:
        /*000c*/ 	.word	0x00000000
        /*0010*/ 	.short	0x0003
        /*0012*/ 	.short	0x0018
        /*0014*/ 	.byte	0x00, 0xf0, 0x11, 0x00


	//----- nvinfo : EIATTR_KPARAM_INFO
	.align		4
.L_504:
        /*0018*/ 	.byte	0x04, 0x17
        /*001a*/ 	.short	(.L_506 - .L_505)
.L_505:
        /*001c*/ 	.word	0x00000000
        /*0020*/ 	.short	0x0002
        /*0022*/ 	.short	0x0010
        /*0024*/ 	.byte	0x00, 0xf5, 0x21, 0x00


	//----- nvinfo : EIATTR_KPARAM_INFO
	.align		4
.L_506:
        /*0028*/ 	.byte	0x04, 0x17
        /*002a*/ 	.short	(.L_508 - .L_507)
.L_507:
        /*002c*/ 	.word	0x00000000
        /*0030*/ 	.short	0x0001
        /*0032*/ 	.short	0x0008
        /*0034*/ 	.byte	0x00, 0xf5, 0x21, 0x00


	//----- nvinfo : EIATTR_KPARAM_INFO
	.align		4
.L_508:
        /*0038*/ 	.byte	0x04, 0x17
        /*003a*/ 	.short	(.L_510 - .L_509)
.L_509:
        /*003c*/ 	.word	0x00000000
        /*0040*/ 	.short	0x0000
        /*0042*/ 	.short	0x0000
        /*0044*/ 	.byte	0x00, 0xf5, 0x21, 0x00


	//----- nvinfo : EIATTR_SPARSE_MMA_MASK
	.align		4
.L_510:
        /*0048*/ 	.byte	0x03, 0x50
        /*004a*/ 	.short	0x0000


	//----- nvinfo : EIATTR_MAXREG_COUNT
	.align		4
        /*004c*/ 	.byte	0x03, 0x1b
        /*004e*/ 	.short	0x00ff


	//----- nvinfo : EIATTR_MERCURY_ISA_VERSION
	.align		4
        /*0050*/ 	.byte	0x03, 0x5f
        /*0052*/ 	.short	0x0101


	//----- nvinfo : EIATTR_VRC_CTA_INIT_COUNT
	.align		4
        /*0054*/ 	.byte	0x02, 0x4a
	.zero		1
	.zero		1


	//----- nvinfo : EIATTR_EXIT_INSTR_OFFSETS
	.align		4
        /*0058*/ 	.byte	0x04, 0x1c
        /*005a*/ 	.short	(.L_512 - .L_511)


	//   ....[0]....
.L_511:
        /*005c*/ 	.word	0x00000070


	//   ....[1]....
        /*0060*/ 	.word	0x000001f0


	//----- nvinfo : EIATTR_CRS_STACK_SIZE
	.align		4
.L_512:
        /*0064*/ 	.byte	0x04, 0x1e
        /*0066*/ 	.short	(.L_514 - .L_513)
.L_513:
        /*0068*/ 	.word	0x00000000


	//----- nvinfo : EIATTR_CBANK_PARAM_SIZE
	.align		4
.L_514:
        /*006c*/ 	.byte	0x03, 0x19
        /*006e*/ 	.short	0x001c


	//----- nvinfo : EIATTR_PARAM_CBANK
	.align		4
        /*0070*/ 	.byte	0x04, 0x0a
        /*0072*/ 	.short	(.L_516 - .L_515)
	.align		4
.L_515:
        /*0074*/ 	.word	index@(.nv.constant0._Z22elementwise_div_kernelPKfS0_Pfi)
        /*0078*/ 	.short	0x0380
        /*007a*/ 	.short	0x001c


	//----- nvinfo : EIATTR_SW_WAR
	.align		4
.L_516:
        /*007c*/ 	.byte	0x04, 0x36
        /*007e*/ 	.short	(.L_518 - .L_517)
.L_517:
        /*0080*/ 	.word	0x00000008
.L_518:


//--------------------- .nv.info._Z22elementwise_mul_kernelPKfS0_Pfi --------------------------
	.section	.nv.info._Z22elementwise_mul_kernelPKfS0_Pfi,"",@"SHT_CUDA_INFO"
	.sectionflags	@""
	.align	4


	//----- nvinfo : EIATTR_CUDA_API_VERSION
	.align		4
        /*0000*/ 	.byte	0x04, 0x37
        /*0002*/ 	.short	(.L_520 - .L_519)
.L_519:
        /*0004*/ 	.word	0x00000082


	//----- nvinfo : EIATTR_KPARAM_INFO
	.align		4
.L_520:
        /*0008*/ 	.byte	0x04, 0x17
        /*000a*/ 	.short	(.L_522 - .L_521)
.L_521:
        /*000c*/ 	.word	0x00000000
        /*0010*/ 	.short	0x0003
        /*0012*/ 	.short	0x0018
        /*0014*/ 	.byte	0x00, 0xf0, 0x11, 0x00


	//----- nvinfo : EIATTR_KPARAM_INFO
	.align		4
.L_522:
        /*0018*/ 	.byte	0x04, 0x17
        /*001a*/ 	.short	(.L_524 - .L_523)
.L_523:
        /*001c*/ 	.word	0x00000000
        /*0020*/ 	.short	0x0002
        /*0022*/ 	.short	0x0010
        /*0024*/ 	.byte	0x00, 0xf5, 0x21, 0x00


	//----- nvinfo : EIATTR_KPARAM_INFO
	.align		4
.L_524:
        /*0028*/ 	.byte	0x04, 0x17
        /*002a*/ 	.short	(.L_526 - .L_525)
.L_525:
        /*002c*/ 	.word	0x00000000
        /*0030*/ 	.short	0x0001
        /*0032*/ 	.short	0x0008
        /*0034*/ 	.byte	0x00, 0xf5, 0x21, 0x00


	//----- nvinfo : EIATTR_KPARAM_INFO
	.align		4
.L_526:
        /*0038*/ 	.byte	0x04, 0x17
        /*003a*/ 	.short	(.L_528 - .L_527)
.L_527:
        /*003c*/ 	.word	0x00000000
        /*0040*/ 	.short	0x0000
        /*0042*/ 	.short	0x0000
        /*0044*/ 	.byte	0x00, 0xf5, 0x21, 0x00


	//----- nvinfo : EIATTR_SPARSE_MMA_MASK
	.align		4
.L_528:
        /*0048*/ 	.byte	0x03, 0x50
        /*004a*/ 	.short	0x0000


	//----- nvinfo : EIATTR_MAXREG_COUNT
	.align		4
        /*004c*/ 	.byte	0x03, 0x1b
        /*004e*/ 	.short	0x00ff


	//----- nvinfo : EIATTR_MERCURY_ISA_VERSION
	.align		4
        /*0050*/ 	.byte	0x03, 0x5f
        /*0052*/ 	.short	0x0101


	//----- nvinfo : EIATTR_VRC_CTA_INIT_COUNT
	.align		4
        /*0054*/ 	.byte	0x02, 0x4a
	.zero		1
	.zero		1


	//----- nvinfo : EIATTR_EXIT_INSTR_OFFSETS
	.align		4
        /*0058*/ 	.byte	0x04, 0x1c
        /*005a*/ 	.short	(.L_530 - .L_529)


	//   ....[0]....
.L_529:
        /*005c*/ 	.word	0x00000070


	//   ....[1]....
        /*0060*/ 	.word	0x00000130


	//----- nvinfo : EIATTR_CBANK_PARAM_SIZE
	.align		4
.L_530:
        /*0064*/ 	.byte	0x03, 0x19
        /*0066*/ 	.short	0x001c


	//----- nvinfo : EIATTR_PARAM_CBANK
	.align		4
        /*0068*/ 	.byte	0x04, 0x0a
        /*006a*/ 	.short	(.L_532 - .L_531)
	.align		4
.L_531:
        /*006c*/ 	.word	index@(.nv.constant0._Z22elementwise_mul_kernelPKfS0_Pfi)
        /*0070*/ 	.short	0x0380
        /*0072*/ 	.short	0x001c


	//----- nvinfo : EIATTR_SW_WAR
	.align		4
.L_532:
        /*0074*/ 	.byte	0x04, 0x36
        /*0076*/ 	.short	(.L_534 - .L_533)
.L_533:
        /*0078*/ 	.word	0x00000008
.L_534:


//--------------------- .nv.info._Z22elementwise_sub_kernelPKfS0_Pfi --------------------------
	.section	.nv.info._Z22elementwise_sub_kernelPKfS0_Pfi,"",@"SHT_CUDA_INFO"
	.sectionflags	@""
	.align	4


	//----- nvinfo : EIATTR_CUDA_API_VERSION
	.align		4
        /*0000*/ 	.byte	0x04, 0x37
        /*0002*/ 	.short	(.L_536 - .L_535)
.L_535:
        /*0004*/ 	.word	0x00000082


	//----- nvinfo : EIATTR_KPARAM_INFO
	.align		4
.L_536:
        /*0008*/ 	.byte	0x04, 0x17
        /*000a*/ 	.short	(.L_538 - .L_537)
.L_537:
        /*000c*/ 	.word	0x00000000
        /*0010*/ 	.short	0x0003
        /*0012*/ 	.short	0x0018
        /*0014*/ 	.byte	0x00, 0xf0, 0x11, 0x00


	//----- nvinfo : EIATTR_KPARAM_INFO
	.align		4
.L_538:
        /*0018*/ 	.byte	0x04, 0x17
        /*001a*/ 	.short	(.L_540 - .L_539)
.L_539:
        /*001c*/ 	.word	0x00000000
        /*0020*/ 	.short	0x0002
        /*0022*/ 	.short	0x0010
        /*0024*/ 	.byte	0x00, 0xf5, 0x21, 0x00


	//----- nvinfo : EIATTR_KPARAM_INFO
	.align		4
.L_540:
        /*0028*/ 	.byte	0x04, 0x17
        /*002a*/ 	.short	(.L_542 - .L_541)
.L_541:
        /*002c*/ 	.word	0x00000000
        /*0030*/ 	.short	0x0001
        /*0032*/ 	.short	0x0008
        /*0034*/ 	.byte	0x00, 0xf5, 0x21, 0x00


	//----- nvinfo : EIATTR_KPARAM_INFO
	.align		4
.L_542:
        /*0038*/ 	.byte	0x04, 0x17
        /*003a*/ 	.short	(.L_544 - .L_543)
.L_543:
        /*003c*/ 	.word	0x00000000
        /*0040*/ 	.short	0x0000
        /*0042*/ 	.short	0x0000
        /*0044*/ 	.byte	0x00, 0xf5, 0x21, 0x00


	//----- nvinfo : EIATTR_SPARSE_MMA_MASK
	.align		4
.L_544:
        /*0048*/ 	.byte	0x03, 0x50
        /*004a*/ 	.short	0x0000


	//----- nvinfo : EIATTR_MAXREG_COUNT
	.align		4
        /*004c*/ 	.byte	0x03, 0x1b
        /*004e*/ 	.short	0x00ff


	//----- nvinfo : EIATTR_MERCURY_ISA_VERSION
	.align		4
        /*0050*/ 	.byte	0x03, 0x5f
        /*0052*/ 	.short	0x0101


	//----- nvinfo : EIATTR_VRC_CTA_INIT_COUNT
	.align		4
        /*0054*/ 	.byte	0x02, 0x4a
	.zero		1
	.zero		1


	//----- nvinfo : EIATTR_EXIT_INSTR_OFFSETS
	.align		4
        /*0058*/ 	.byte	0x04, 0x1c
        /*005a*/ 	.short	(.L_546 - .L_545)


	//   ....[0]....
.L_545:
        /*005c*/ 	.word	0x00000070


	//   ....[1]....
        /*0060*/ 	.word	0x00000130


	//----- nvinfo : EIATTR_CBANK_PARAM_SIZE
	.align		4
.L_546:
        /*0064*/ 	.byte	0x03, 0x19
        /*0066*/ 	.short	0x001c


	//----- nvinfo : EIATTR_PARAM_CBANK
	.align		4
        /*0068*/ 	.byte	0x04, 0x0a
        /*006a*/ 	.short	(.L_548 - .L_547)
	.align		4
.L_547:
        /*006c*/ 	.word	index@(.nv.constant0._Z22elementwise_sub_kernelPKfS0_Pfi)
        /*0070*/ 	.short	0x0380
        /*0072*/ 	.short	0x001c


	//----- nvinfo : EIATTR_SW_WAR
	.align		4
.L_548:
        /*0074*/ 	.byte	0x04, 0x36
        /*0076*/ 	.short	(.L_550 - .L_549)
.L_549:
        /*0078*/ 	.word	0x00000008
.L_550:


//--------------------- .nv.info._Z22elementwise_add_kernelPKfS0_Pfi --------------------------
	.section	.nv.info._Z22elementwise_add_kernelPKfS0_Pfi,"",@"SHT_CUDA_INFO"
	.sectionflags	@""
	.align	4


	//----- nvinfo : EIATTR_CUDA_API_VERSION
	.align		4
        /*0000*/ 	.byte	0x04, 0x37
        /*0002*/ 	.short	(.L_552 - .L_551)
.L_551:
        /*0004*/ 	.word	0x00000082


	//----- nvinfo : EIATTR_KPARAM_INFO
	.align		4
.L_552:
        /*0008*/ 	.byte	0x04, 0x17
        /*000a*/ 	.short	(.L_554 - .L_553)
.L_553:
        /*000c*/ 	.word	0x00000000
        /*0010*/ 	.short	0x0003
        /*0012*/ 	.short	0x0018
        /*0014*/ 	.byte	0x00, 0xf0, 0x11, 0x00


	//----- nvinfo : EIATTR_KPARAM_INFO
	.align		4
.L_554:
        /*0018*/ 	.byte	0x04, 0x17
        /*001a*/ 	.short	(.L_556 - .L_555)
.L_555:
        /*001c*/ 	.word	0x00000000
        /*0020*/ 	.short	0x0002
        /*0022*/ 	.short	0x0010
        /*0024*/ 	.byte	0x00, 0xf5, 0x21, 0x00


	//----- nvinfo : EIATTR_KPARAM_INFO
	.align		4
.L_556:
        /*0028*/ 	.byte	0x04, 0x17
        /*002a*/ 	.short	(.L_558 - .L_557)
.L_557:
        /*002c*/ 	.word	0x00000000
        /*0030*/ 	.short	0x0001
        /*0032*/ 	.short	0x0008
        /*0034*/ 	.byte	0x00, 0xf5, 0x21, 0x00


	//----- nvinfo : EIATTR_KPARAM_INFO
	.align		4
.L_558:
        /*0038*/ 	.byte	0x04, 0x17
        /*003a*/ 	.short	(.L_560 - .L_559)
.L_559:
        /*003c*/ 	.word	0x00000000
        /*0040*/ 	.short	0x0000
        /*0042*/ 	.short	0x0000
        /*0044*/ 	.byte	0x00, 0xf5, 0x21, 0x00


	//----- nvinfo : EIATTR_SPARSE_MMA_MASK
	.align		4
.L_560:
        /*0048*/ 	.byte	0x03, 0x50
        /*004a*/ 	.short	0x0000


	//----- nvinfo : EIATTR_MAXREG_COUNT
	.align		4
        /*004c*/ 	.byte	0x03, 0x1b
        /*004e*/ 	.short	0x00ff


	//----- nvinfo : EIATTR_MERCURY_ISA_VERSION
	.align		4
        /*0050*/ 	.byte	0x03, 0x5f
        /*0052*/ 	.short	0x0101


	//----- nvinfo : EIATTR_VRC_CTA_INIT_COUNT
	.align		4
        /*0054*/ 	.byte	0x02, 0x4a
	.zero		1
	.zero		1


	//----- nvinfo : EIATTR_EXIT_INSTR_OFFSETS
	.align		4
        /*0058*/ 	.byte	0x04, 0x1c
        /*005a*/ 	.short	(.L_562 - .L_561)


	//   ....[0]....
.L_561:
        /*005c*/ 	.word	0x00000070


	//   ....[1]....
        /*0060*/ 	.word	0x00000130


	//----- nvinfo : EIATTR_CBANK_PARAM_SIZE
	.align		4
.L_562:
        /*0064*/ 	.byte	0x03, 0x19
        /*0066*/ 	.short	0x001c


	//----- nvinfo : EIATTR_PARAM_CBANK
	.align		4
        /*0068*/ 	.byte	0x04, 0x0a
        /*006a*/ 	.short	(.L_564 - .L_563)
	.align		4
.L_563:
        /*006c*/ 	.word	index@(.nv.constant0._Z22elementwise_add_kernelPKfS0_Pfi)
        /*0070*/ 	.short	0x0380
        /*0072*/ 	.short	0x001c


	//----- nvinfo : EIATTR_SW_WAR
	.align		4
.L_564:
        /*0074*/ 	.byte	0x04, 0x36
        /*0076*/ 	.short	(.L_566 - .L_565)
.L_565:
        /*0078*/ 	.word	0x00000008
.L_566:


//--------------------- .nv.callgraph             --------------------------
	.section	.nv.callgraph,"",@"SHT_CUDA_CALLGRAPH"
	.align	4
	.sectionentsize	8
	.align		4
        /*0000*/ 	.word	0x00000000
	.align		4
        /*0004*/ 	.word	0xffffffff
	.align		4
        /*0008*/ 	.word	0x00000000
	.align		4
        /*000c*/ 	.word	0xfffffffe
	.align		4
        /*0010*/ 	.word	0x00000000
	.align		4
        /*0014*/ 	.word	0xfffffffd
	.align		4
        /*0018*/ 	.word	0x00000000
	.align		4
        /*001c*/ 	.word	0xfffffffc


//--------------------- .nv.constant4             --------------------------
	.section	.nv.constant4,"a",@progbits
	.align	8
	.align		8
.nv.constant4:
        /*0000*/ 	.dword	__cudart_i2opi_f


//--------------------- .text._Z17min_reduce_kernelPKfPfi --------------------------
	.section	.text._Z17min_reduce_kernelPKfPfi,"ax",@progbits
	.align	128
        .global         _Z17min_reduce_kernelPKfPfi
        .type           _Z17min_reduce_kernelPKfPfi,@function
        .size           _Z17min_reduce_kernelPKfPfi,(.L_x_90 - _Z17min_reduce_kernelPKfPfi)
        .other          _Z17min_reduce_kernelPKfPfi,@"STO_CUDA_ENTRY STV_DEFAULT"
_Z17min_reduce_kernelPKfPfi:
.text._Z17min_reduce_kernelPKfPfi:
[----:B------:R-:W-:Y:S01]  /*0000*/  LDC R1, c[0x0][0x37c] ;  /* 0x0000df00ff017b82 */ /* 0x000fe20000000800 */
[----:B------:R-:W0:Y:S01]  /*0010*/  S2R R6, SR_TID.X ;  /* 0x0000000000067919 */ /* 0x000e220000002100 */
[----:B------:R-:W0:Y:S01]  /*0020*/  LDCU UR8, c[0x0][0x360] ;  /* 0x00006c00ff0877ac */ /* 0x000e220008000800 */
[----:B------:R-:W-:Y:S01]  /*0030*/  IMAD.MOV.U32 R4, RZ, RZ, 0x7f800000 ;  /* 0x7f800000ff047424 */ /* 0x000fe200078e00ff */
[----:B------:R-:W0:Y:S01]  /*0040*/  S2R R7, SR_CTAID.X ;  /* 0x0000000000077919 */ /* 0x000e220000002500 */
[----:B------:R-:W1:Y:S01]  /*0050*/  LDCU UR4, c[0x0][0x390] ;  /* 0x00007200ff0477ac */ /* 0x000e620008000800 */
[----:B------:R-:W2:Y:S01]  /*0060*/  LDCU.64 UR6, c[0x0][0x358] ;  /* 0x00006b00ff0677ac */ /* 0x000ea20008000a00 */
[----:B0-----:R-:W-:-:S05]  /*0070*/  IMAD R5, R7, UR8, R6 ;  /* 0x0000000807057c24 */ /* 0x001fca000f8e0206 */
[----:B-1----:R-:W-:-:S13]  /*0080*/  ISETP.GE.AND P0, PT, R5, UR4, PT ;  /* 0x0000000405007c0c */ /* 0x002fda000bf06270 */
[----:B------:R-:W0:Y:S02]  /*0090*/  @!P0 LDC.64 R2, c[0x0][0x380] ;  /* 0x0000e000ff028b82 */ /* 0x000e240000000a00 */
[----:B0-----:R-:W-:-:S05]  /*00a0*/  @!P0 IMAD.WIDE R2, R5, 0x4, R2 ;  /* 0x0000000405028825 */ /* 0x001fca00078e0202 */
[----:B--2---:R-:W2:Y:S01]  /*00b0*/  @!P0 LDG.E R4, desc[UR6][R2.64] ;  /* 0x0000000602048981 */ /* 0x004ea2000c1e1900 */
[----:B------:R-:W0:Y:S01]  /*00c0*/  S2UR UR5, SR_CgaCtaId ;  /* 0x00000000000579c3 */ /* 0x000e220000008800 */
[----:B------:R-:W-:Y:S01]  /*00d0*/  IMAD.U32 R0, RZ, RZ, UR8 ;  /* 0x00000008ff007e24 */ /* 0x000fe2000f8e00ff */
[----:B------:R-:W-:Y:S01]  /*00e0*/  UMOV UR4, 0x400 ;  /* 0x0000040000047882 */ /* 0x000fe20000000000 */
[----:B------:R-:W-:-:S03]  /*00f0*/  ISETP.NE.AND P0, PT, R6, RZ, PT ;  /* 0x000000ff0600720c */ /* 0x000fc60003f05270 */
[----:B------:R-:W-:Y:S01]  /*0100*/  ISETP.GE.U32.AND P1, PT, R0, 0x2, PT ;  /* 0x000000020000780c */ /* 0x000fe20003f26070 */
[----:B0-----:R-:W-:-:S06]  /*0110*/  ULEA UR4, UR5, UR4, 0x18 ;  /* 0x0000000405047291 */ /* 0x001fcc000f8ec0ff */
[----:B------:R-:W-:-:S05]  /*0120*/  LEA R5, R6, UR4, 0x2 ;  /* 0x0000000406057c11 */ /* 0x000fca000f8e10ff */
[----:B--2---:R0:W-:Y:S01]  /*0130*/  STS [R5], R4 ;  /* 0x0000000405007388 */ /* 0x0041e20000000800 */
[----:B------:R-:W-:Y:S06]  /*0140*/  BAR.SYNC.DEFER_BLOCKING 0x0 ;  /* 0x0000000000007b1d */ /* 0x000fec0000010000 */
[----:B------:R-:W-:Y:S05]  /*0150*/  @!P1 BRA `(.L_x_0) ;  /* 0x00000000002c9947 */ /* 0x000fea0003800000 */
.L_x_1:
[----:B0-----:R-:W-:-:S04]  /*0160*/  SHF.R.U32.HI R4, RZ, 0x1, R0 ;  /* 0x00000001ff047819 */ /* 0x001fc80000011600 */
[----:B------:R-:W-:-:S13]  /*0170*/  ISETP.GE.U32.AND P1, PT, R6, R4, PT ;  /* 0x000000040600720c */ /* 0x000fda0003f26070 */
[----:B------:R-:W-:Y:S01]  /*0180*/  @!P1 IMAD R3, R4, 0x4, R5 ;  /* 0x0000000404039824 */ /* 0x000fe200078e0205 */
[----:B------:R-:W-:Y:S05]  /*0190*/  @!P1 LDS R2, [R5] ;  /* 0x0000000005029984 */ /* 0x000fea0000000800 */
[----:B------:R-:W0:Y:S02]  /*01a0*/  @!P1 LDS R3, [R3] ;  /* 0x0000000003039984 */ /* 0x000e240000000800 */
[----:B0-----:R-:W-:-:S05]  /*01b0*/  @!P1 FMNMX R2, R2, R3, PT ;  /* 0x0000000302029209 */ /* 0x001fca0003800000 */
[----:B------:R1:W-:Y:S01]  /*01c0*/  @!P1 STS [R5], R2 ;  /* 0x0000000205009388 */ /* 0x0003e20000000800 */
[----:B------:R-:W-:Y:S01]  /*01d0*/  BAR.SYNC.DEFER_BLOCKING 0x0 ;  /* 0x0000000000007b1d */ /* 0x000fe20000010000 */
[----:B------:R-:W-:Y:S01]  /*01e0*/  ISETP.GT.U32.AND P1, PT, R0, 0x3, PT ;  /* 0x000000030000780c */ /* 0x000fe20003f24070 */
[----:B------:R-:W-:-:S12]  /*01f0*/  IMAD.MOV.U32 R0, RZ, RZ, R4 ;  /* 0x000000ffff007224 */ /* 0x000fd800078e0004 */
[----:B-1----:R-:W-:Y:S05]  /*0200*/  @P1 BRA `(.L_x_1) ;  /* 0xfffffffc00d41947 */ /* 0x002fea000383ffff */
.L_x_0:
[----:B------:R-:W-:Y:S05]  /*0210*/  @P0 EXIT ;  /* 0x000000000000094d */ /* 0x000fea0003800000 */
[----:B------:R-:W1:Y:S01]  /*0220*/  S2UR UR5, SR_CgaCtaId ;  /* 0x00000000000579c3 */ /* 0x000e620000008800 */
[----:B------:R-:W-:-:S07]  /*0230*/  UMOV UR4, 0x400 ;  /* 0x0000040000047882 */ /* 0x000fce0000000000 */
[----:B------:R-:W2:Y:S01]  /*0240*/  LDC.64 R2, c[0x0][0x388] ;  /* 0x0000e200ff027b82 */ /* 0x000ea20000000a00 */
[----:B-1----:R-:W-:Y:S01]  /*0250*/  ULEA UR4, UR5, UR4, 0x18 ;  /* 0x0000000405047291 */ /* 0x002fe2000f8ec0ff */
[----:B--2---:R-:W-:-:S08]  /*0260*/  IMAD.WIDE.U32 R2, R7, 0x4, R2 ;  /* 0x0000000407027825 */ /* 0x004fd000078e0002 */
[----:B0-----:R-:W0:Y:S04]  /*0270*/  LDS R5, [UR4] ;  /* 0x00000004ff057984 */ /* 0x001e280008000800 */
[----:B0-----:R-:W-:Y:S01]  /*0280*/  STG.E desc[UR6][R2.64], R5 ;  /* 0x0000000502007986 */ /* 0x001fe2000c101906 */
[----:B------:R-:W-:Y:S05]  /*0290*/  EXIT ;  /* 0x000000000000794d */ /* 0x000fea0003800000 */
.L_x_2:
[----:B------:R-:W-:-:S00]  /*02a0*/  BRA `(.L_x_2) ;  /* 0xfffffffc00fc7947 */ /* 0x000fc0000383ffff */
[----:B------:R-:W-:-:S00]  /*02b0*/  NOP ;  /* 0x0000000000007918 */ /* 0x000fc00000000000 */
        /* <DEDUP_REMOVED lines=12> */
.L_x_90:


//--------------------- .text._Z17max_reduce_kernelPKfPfi --------------------------
	.section	.text._Z17max_reduce_kernelPKfPfi,"ax",@progbits
	.align	128
        .global         _Z17max_reduce_kernelPKfPfi
        .type           _Z17max_reduce_kernelPKfPfi,@function
        .size           _Z17max_reduce_kernelPKfPfi,(.L_x_91 - _Z17max_reduce_kernelPKfPfi)
        .other          _Z17max_reduce_kernelPKfPfi,@"STO_CUDA_ENTRY STV_DEFAULT"
_Z17max_reduce_kernelPKfPfi:
.text._Z17max_reduce_kernelPKfPfi:
[----:B------:R-:W-:Y:S01]  /*0000*/  LDC R1, c[0x0][0x37c] ;  /* 0x0000df00ff017b82 */ /* 0x000fe20000000800 */
[----:B------:R-:W0:Y:S01]  /*0010*/  S2R R6, SR_TID.X ;  /* 0x0000000000067919 */ /* 0x000e220000002100 */
[----:B------:R-:W0:Y:S01]  /*0020*/  LDCU UR8, c[0x0][0x360] ;  /* 0x00006c00ff0877ac */ /* 0x000e220008000800 */
[----:B------:R-:W-:Y:S01]  /*0030*/  IMAD.MOV.U32 R4, RZ, RZ, -0x800000 ;  /* 0xff800000ff047424 */ /* 0x000fe200078e00ff */
        /* <DEDUP_REMOVED lines=18> */
.L_x_4:
[----:B0-----:R-:W-:-:S04]  /*0160*/  SHF.R.U32.HI R4, RZ, 0x1, R0 ;  /* 0x00000001ff047819 */ /* 0x001fc80000011600 */
[----:B------:R-:W-:-:S13]  /*0170*/  ISETP.GE.U32.AND P1, PT, R6, R4, PT ;  /* 0x000000040600720c */ /* 0x000fda0003f26070 */
[----:B------:R-:W-:Y:S01]  /*0180*/  @!P1 IMAD R3, R4, 0x4, R5 ;  /* 0x0000000404039824 */ /* 0x000fe200078e0205 */
[----:B------:R-:W-:Y:S05]  /*0190*/  @!P1 LDS R2, [R5] ;  /* 0x0000000005029984 */ /* 0x000fea0000000800 */
[----:B------:R-:W0:Y:S02]  /*01a0*/  @!P1 LDS R3, [R3] ;  /* 0x0000000003039984 */ /* 0x000e240000000800 */
[----:B0-----:R-:W-:-:S05]  /*01b0*/  @!P1 FMNMX R2, R2, R3, !PT ;  /* 0x0000000302029209 */ /* 0x001fca0007800000 */
[----:B------:R1:W-:Y:S01]  /*01c0*/  @!P1 STS [R5], R2 ;  /* 0x0000000205009388 */ /* 0x0003e20000000800 */
[----:B------:R-:W-:Y:S01]  /*01d0*/  BAR.SYNC.DEFER_BLOCKING 0x0 ;  /* 0x0000000000007b1d */ /* 0x000fe20000010000 */
[----:B------:R-:W-:Y:S01]  /*01e0*/  ISETP.GT.U32.AND P1, PT, R0, 0x3, PT ;  /* 0x000000030000780c */ /* 0x000fe20003f24070 */
[----:B------:R-:W-:-:S12]  /*01f0*/  IMAD.MOV.U32 R0, RZ, RZ, R4 ;  /* 0x000000ffff007224 */ /* 0x000fd800078e0004 */
[----:B-1----:R-:W-:Y:S05]  /*0200*/  @P1 BRA `(.L_x_4) ;  /* 0xfffffffc00d41947 */ /* 0x002fea000383ffff */
.L_x_3:
        /* <DEDUP_REMOVED lines=9> */
.L_x_5:
        /* <DEDUP_REMOVED lines=14> */
.L_x_91:


//--------------------- .text._Z17sum_reduce_kernelPKfPfi --------------------------
	.section	.text._Z17sum_reduce_kernelPKfPfi,"ax",@progbits
	.align	128
        .global         _Z17sum_reduce_kernelPKfPfi
        .type           _Z17sum_reduce_kernelPKfPfi,@function
        .size           _Z17sum_reduce_kernelPKfPfi,(.L_x_92 - _Z17sum_reduce_kernelPKfPfi)
        .other          _Z17sum_reduce_kernelPKfPfi,@"STO_CUDA_ENTRY STV_DEFAULT"
_Z17sum_reduce_kernelPKfPfi:
.text._Z17sum_reduce_kernelPKfPfi:
[----:B------:R-:W-:Y:S01]  /*0000*/  LDC R1, c[0x0][0x37c] ;  /* 0x0000df00ff017b82 */ /* 0x000fe20000000800 */
[----:B------:R-:W0:Y:S01]  /*0010*/  S2R R6, SR_TID.X ;  /* 0x0000000000067919 */ /* 0x000e220000002100 */
[----:B------:R-:W0:Y:S01]  /*0020*/  LDCU UR8, c[0x0][0x360] ;  /* 0x00006c00ff0877ac */ /* 0x000e220008000800 */
[----:B------:R-:W-:Y:S01]  /*0030*/  IMAD.MOV.U32 R4, RZ, RZ, RZ ;  /* 0x000000ffff047224 */ /* 0x000fe200078e00ff */
        /* <DEDUP_REMOVED lines=18> */
.L_x_7:
[----:B------:R-:W-:-:S04]  /*0160*/  SHF.R.U32.HI R8, RZ, 0x1, R0 ;  /* 0x00000001ff087819 */ /* 0x000fc80000011600 */
[----:B------:R-:W-:-:S13]  /*0170*/  ISETP.GE.U32.AND P1, PT, R6, R8, PT ;  /* 0x000000080600720c */ /* 0x000fda0003f26070 */
[----:B------:R-:W-:Y:S01]  /*0180*/  @!P1 LEA R2, R8, R5, 0x2 ;  /* 0x0000000508029211 */ /* 0x000fe200078e10ff */
[----:B------:R-:W-:Y:S05]  /*0190*/  @!P1 LDS R3, [R5] ;  /* 0x0000000005039984 */ /* 0x000fea0000000800 */
[----:B------:R-:W0:Y:S02]  /*01a0*/  @!P1 LDS R2, [R2] ;  /* 0x0000000002029984 */ /* 0x000e240000000800 */
[----:B0-----:R-:W-:-:S05]  /*01b0*/  @!P1 FADD R4, R2, R3 ;  /* 0x0000000302049221 */ /* 0x001fca0000000000 */
[----:B------:R1:W-:Y:S01]  /*01c0*/  @!P1 STS [R5], R4 ;  /* 0x0000000405009388 */ /* 0x0003e20000000800 */
[----:B------:R-:W-:Y:S01]  /*01d0*/  BAR.SYNC.DEFER_BLOCKING 0x0 ;  /* 0x0000000000007b1d */ /* 0x000fe20000010000 */
[----:B------:R-:W-:Y:S01]  /*01e0*/  ISETP.GT.U32.AND P1, PT, R0, 0x3, PT ;  /* 0x000000030000780c */ /* 0x000fe20003f24070 */
[----:B------:R-:W-:-:S12]  /*01f0*/  IMAD.MOV.U32 R0, RZ, RZ, R8 ;  /* 0x000000ffff007224 */ /* 0x000fd800078e0008 */
[----:B-1----:R-:W-:Y:S05]  /*0200*/  @P1 BRA `(.L_x_7) ;  /* 0xfffffffc00d41947 */ /* 0x002fea000383ffff */
.L_x_6:
        /* <DEDUP_REMOVED lines=9> */
.L_x_8:
        /* <DEDUP_REMOVED lines=14> */
.L_x_92:


//--------------------- .text._Z19transpose_2d_kernelPKfPfii --------------------------
	.section	.text._Z19transpose_2d_kernelPKfPfii,"ax",@progbits
	.align	128
        .global         _Z19transpose_2d_kernelPKfPfii
        .type           _Z19transpose_2d_kernelPKfPfii,@function
        .size           _Z19transpose_2d_kernelPKfPfii,(.L_x_93 - _Z19transpose_2d_kernelPKfPfii)
        .other          _Z19transpose_2d_kernelPKfPfii,@"STO_CUDA_ENTRY STV_DEFAULT"
_Z19transpose_2d_kernelPKfPfii:
.text._Z19transpose_2d_kernelPKfPfii:
[----:B------:R-:W-:Y:S01]  /*0000*/  LDC R1, c[0x0][0x37c] ;  /* 0x0000df00ff017b82 */ /* 0x000fe20000000800 */
[----:B------:R-:W0:Y:S07]  /*0010*/  S2R R5, SR_TID.X ;  /* 0x0000000000057919 */ /* 0x000e2e0000002100 */
[----:B------:R-:W0:Y:S08]  /*0020*/  S2UR UR4, SR_CTAID.X ;  /* 0x00000000000479c3 */ /* 0x000e300000002500 */
[----:B------:R-:W0:Y:S08]  /*0030*/  LDC R0, c[0x0][0x360] ;  /* 0x0000d800ff007b82 */ /* 0x000e300000000800 */
[----:B------:R-:W1:Y:S01]  /*0040*/  LDC.64 R2, c[0x0][0x390] ;  /* 0x0000e400ff027b82 */ /* 0x000e620000000a00 */
[----:B0-----:R-:W-:-:S02]  /*0050*/  IMAD R0, R0, UR4, R5 ;  /* 0x0000000400007c24 */ /* 0x001fc4000f8e0205 */
[----:B-1----:R-:W-:-:S05]  /*0060*/  IMAD R5, R3, R2, RZ ;  /* 0x0000000203057224 */ /* 0x002fca00078e02ff */
[----:B------:R-:W-:-:S13]  /*0070*/  ISETP.GE.AND P0, PT, R0, R5, PT ;  /* 0x000000050000720c */ /* 0x000fda0003f06270 */
[----:B------:R-:W-:Y:S05]  /*0080*/  @P0 EXIT ;  /* 0x000000000000094d */ /* 0x000fea0003800000 */
[----:B------:R-:W0:Y:S01]  /*0090*/  LDC.64 R4, c[0x0][0x380] ;  /* 0x0000e000ff047b82 */ /* 0x000e220000000a00 */
[----:B------:R-:W1:Y:S01]  /*00a0*/  LDCU.64 UR4, c[0x0][0x358] ;  /* 0x00006b00ff0477ac */ /* 0x000e620008000a00 */
[----:B0-----:R-:W-:-:S05]  /*00b0*/  IMAD.WIDE R4, R0, 0x4, R4 ;  /* 0x0000000400047825 */ /* 0x001fca00078e0204 */
[----:B-1----:R0:W2:Y:S01]  /*00c0*/  LDG.E R9, desc[UR4][R4.64] ;  /* 0x0000000404097981 */ /* 0x0020a2000c1e1900 */
[----:B------:R-:W-:-:S04]  /*00d0*/  IABS R11, R3 ;  /* 0x00000003000b7213 */ /* 0x000fc80000000000 */
[----:B------:R-:W1:Y:S01]  /*00e0*/  I2F.RP R8, R11 ;  /* 0x0000000b00087306 */ /* 0x000e620000209400 */
[----:B0-----:R-:W-:-:S07]  /*00f0*/  IABS R4, R0 ;  /* 0x0000000000047213 */ /* 0x001fce0000000000 */
[----:B-1----:R-:W0:Y:S02]  /*0100*/  MUFU.RCP R8, R8 ;  /* 0x0000000800087308 */ /* 0x002e240000001000 */
[----:B0-----:R-:W-:-:S06]  /*0110*/  IADD3 R6, PT, PT, R8, 0xffffffe, RZ ;  /* 0x0ffffffe08067810 */ /* 0x001fcc0007ffe0ff */
[----:B------:R0:W1:Y:S02]  /*0120*/  F2I.FTZ.U32.TRUNC.NTZ R7, R6 ;  /* 0x0000000600077305 */ /* 0x000064000021f000 */
[----:B0-----:R-:W-:Y:S01]  /*0130*/  IMAD.MOV.U32 R6, RZ, RZ, RZ ;  /* 0x000000ffff067224 */ /* 0x001fe200078e00ff */
[----:B-1----:R-:W-:-:S05]  /*0140*/  IADD3 R10, PT, PT, RZ, -R7, RZ ;  /* 0x80000007ff0a7210 */ /* 0x002fca0007ffe0ff */
[----:B------:R-:W-:-:S04]  /*0150*/  IMAD R13, R10, R11, RZ ;  /* 0x0000000b0a0d7224 */ /* 0x000fc800078e02ff */
[----:B------:R-:W-:-:S06]  /*0160*/  IMAD.HI.U32 R7, R7, R13, R6 ;  /* 0x0000000d07077227 */ /* 0x000fcc00078e0006 */
[----:B------:R-:W-:-:S05]  /*0170*/  IMAD.HI.U32 R7, R7, R4, RZ ;  /* 0x0000000407077227 */ /* 0x000fca00078e00ff */
[----:B------:R-:W-:-:S05]  /*0180*/  IADD3 R5, PT, PT, -R7, RZ, RZ ;  /* 0x000000ff07057210 */ /* 0x000fca0007ffe1ff */
[----:B------:R-:W-:-:S05]  /*0190*/  IMAD R4, R11, R5, R4 ;  /* 0x000000050b047224 */ /* 0x000fca00078e0204 */
[----:B------:R-:W-:-:S13]  /*01a0*/  ISETP.GT.U32.AND P2, PT, R11, R4, PT ;  /* 0x000000040b00720c */ /* 0x000fda0003f44070 */
[----:B------:R-:W-:Y:S01]  /*01b0*/  @!P2 IMAD.IADD R4, R4, 0x1, -R11 ;  /* 0x000000010404a824 */ /* 0x000fe200078e0a0b */
[----:B------:R-:W-:Y:S02]  /*01c0*/  @!P2 IADD3 R7, PT, PT, R7, 0x1, RZ ;  /* 0x000000010707a810 */ /* 0x000fe40007ffe0ff */
[----:B------:R-:W-:Y:S02]  /*01d0*/  ISETP.NE.AND P2, PT, R3, RZ, PT ;  /* 0x000000ff0300720c */ /* 0x000fe40003f45270 */
[----:B------:R-:W-:Y:S02]  /*01e0*/  ISETP.GE.U32.AND P0, PT, R4, R11, PT ;  /* 0x0000000b0400720c */ /* 0x000fe40003f06070 */
[----:B------:R-:W-:-:S04]  /*01f0*/  LOP3.LUT R4, R0, R3, RZ, 0x3c, !PT ;  /* 0x0000000300047212 */ /* 0x000fc800078e3cff */
[----:B------:R-:W-:Y:S02]  /*0200*/  ISETP.GE.AND P1, PT, R4, RZ, PT ;  /* 0x000000ff0400720c */ /* 0x000fe40003f26270 */
[----:B------:R-:W0:Y:S05]  /*0210*/  LDC.64 R4, c[0x0][0x388] ;  /* 0x0000e200ff047b82 */ /* 0x000e2a0000000a00 */
[----:B------:R-:W-:-:S06]  /*0220*/  @P0 VIADD R7, R7, 0x1 ;  /* 0x0000000107070836 */ /* 0x000fcc0000000000 */
[----:B------:R-:W-:Y:S02]  /*0230*/  @!P1 IADD3 R7, PT, PT, -R7, RZ, RZ ;  /* 0x000000ff07079210 */ /* 0x000fe40007ffe1ff */
[----:B------:R-:W-:-:S05]  /*0240*/  @!P2 LOP3.LUT R7, RZ, R3, RZ, 0x33, !PT ;  /* 0x00000003ff07a212 */ /* 0x000fca00078e33ff */
[----:B------:R-:W-:-:S04]  /*0250*/  IMAD.MOV R6, RZ, RZ, -R7 ;  /* 0x000000ffff067224 */ /* 0x000fc800078e0a07 */
[----:B------:R-:W-:-:S04]  /*0260*/  IMAD R0, R3, R6, R0 ;  /* 0x0000000603007224 */ /* 0x000fc800078e0200 */
[----:B------:R-:W-:-:S04]  /*0270*/  IMAD R3, R0, R2, R7 ;  /* 0x0000000200037224 */ /* 0x000fc800078e0207 */
[----:B0-----:R-:W-:-:S05]  /*0280*/  IMAD.WIDE R2, R3, 0x4, R4 ;  /* 0x0000000403027825 */ /* 0x001fca00078e0204 */
[----:B--2---:R-:W-:Y:S01]  /*0290*/  STG.E desc[UR4][R2.64], R9 ;  /* 0x0000000902007986 */ /* 0x004fe2000c101904 */
[----:B------:R-:W-:Y:S05]  /*02a0*/  EXIT ;  /* 0x000000000000794d */ /* 0x000fea0003800000 */
.L_x_9:
        /* <DEDUP_REMOVED lines=13> */
.L_x_93:


//--------------------- .text._Z29elementwise_leaky_relu_kernelPKfPffi --------------------------
	.section	.text._Z29elementwise_leaky_relu_kernelPKfPffi,"ax",@progbits
	.align	128
        .global         _Z29elementwise_leaky_relu_kernelPKfPffi
        .type           _Z29elementwise_leaky_relu_kernelPKfPffi,@function
        .size           _Z29elementwise_leaky_relu_kernelPKfPffi,(.L_x_94 - _Z29elementwise_leaky_relu_kernelPKfPffi)
        .other          _Z29elementwise_leaky_relu_kernelPKfPffi,@"STO_CUDA_ENTRY STV_DEFAULT"
_Z29elementwise_leaky_relu_kernelPKfPffi:
.text._Z29elementwise_leaky_relu_kernelPKfPffi:
[----:B------:R-:W-:Y:S01]  /*0000*/  LDC R1, c[0x0][0x37c] ;  /* 0x0000df00ff017b82 */ /* 0x000fe20000000800 */
[----:B------:R-:W0:Y:S07]  /*0010*/  S2R R0, SR_TID.X ;  /* 0x0000000000007919 */ /* 0x000e2e0000002100 */
[----:B------:R-:W0:Y:S01]  /*0020*/  S2UR UR4, SR_CTAID.X ;  /* 0x00000000000479c3 */ /* 0x000e220000002500 */
[----:B------:R-:W1:Y:S07]  /*0030*/  LDCU UR5, c[0x0][0x394] ;  /* 0x00007280ff0577ac */ /* 0x000e6e0008000800 */
[----:B------:R-:W0:Y:S02]  /*0040*/  LDC R7, c[0x0][0x360] ;  /* 0x0000d800ff077b82 */ /* 0x000e240000000800 */
[----:B0-----:R-:W-:-:S05]  /*0050*/  IMAD R7, R7, UR4, R0 ;  /* 0x0000000407077c24 */ /* 0x001fca000f8e0200 */
[----:B-1----:R-:W-:-:S13]  /*0060*/  ISETP.GE.AND P0, PT, R7, UR5, PT ;  /* 0x0000000507007c0c */ /* 0x002fda000bf06270 */
[----:B------:R-:W-:Y:S05]  /*0070*/  @P0 EXIT ;  /* 0x000000000000094d */ /* 0x000fea0003800000 */
[----:B------:R-:W0:Y:S01]  /*0080*/  LDC.64 R2, c[0x0][0x380] ;  /* 0x0000e000ff027b82 */ /* 0x000e220000000a00 */
[----:B------:R-:W1:Y:S01]  /*0090*/  LDCU.64 UR4, c[0x0][0x358] ;  /* 0x00006b00ff0477ac */ /* 0x000e620008000a00 */
[----:B------:R-:W2:Y:S06]  /*00a0*/  LDCU UR6, c[0x0][0x390] ;  /* 0x00007200ff0677ac */ /* 0x000eac0008000800 */
[----:B------:R-:W3:Y:S01]  /*00b0*/  LDC.64 R4, c[0x0][0x388] ;  /* 0x0000e200ff047b82 */ /* 0x000ee20000000a00 */
[----:B0-----:R-:W-:-:S05]  /*00c0*/  IMAD.WIDE R2, R7, 0x4, R2 ;  /* 0x0000000407027825 */ /* 0x001fca00078e0202 */
[----:B-1----:R-:W4:Y:S01]  /*00d0*/  LDG.E R9, desc[UR4][R2.64] ;  /* 0x0000000402097981 */ /* 0x002f22000c1e1900 */
[----:B---3--:R-:W-:Y:S01]  /*00e0*/  IMAD.WIDE R4, R7, 0x4, R4 ;  /* 0x0000000407047825 */ /* 0x008fe200078e0204 */
[----:B----4-:R-:W-:-:S13]  /*00f0*/  FSETP.GE.AND P0, PT, R9, RZ, PT ;  /* 0x000000ff0900720b */ /* 0x010fda0003f06000 */
[----:B--2---:R-:W-:-:S05]  /*0100*/  @!P0 FMUL R9, R9, UR6 ;  /* 0x0000000609098c20 */ /* 0x004fca0008400000 */
[----:B------:R-:W-:Y:S01]  /*0110*/  STG.E desc[UR4][R4.64], R9 ;  /* 0x0000000904007986 */ /* 0x000fe2000c101904 */
[----:B------:R-:W-:Y:S05]  /*0120*/  EXIT ;  /* 0x000000000000794d */ /* 0x000fea0003800000 */
.L_x_10:
        /* <DEDUP_REMOVED lines=13> */
.L_x_94:


//--------------------- .text._Z23elementwise_tanh_kernelPKfPfi --------------------------
	.section	.text._Z23elementwise_tanh_kernelPKfPfi,"ax",@progbits
	.align	128
        .global         _Z23elementwise_tanh_kernelPKfPfi
        .type           _Z23elementwise_tanh_kernelPKfPfi,@function
        .size           _Z23elementwise_tanh_kernelPKfPfi,(.L_x_95 - _Z23elementwise_tanh_kernelPKfPfi)
        .other          _Z23elementwise_tanh_kernelPKfPfi,@"STO_CUDA_ENTRY STV_DEFAULT"
_Z23elementwise_tanh_kernelPKfPfi:
.text._Z23elementwise_tanh_kernelPKfPfi:
        /* <DEDUP_REMOVED lines=9> */
[----:B------:R-:W1:Y:S07]  /*0090*/  LDCU.64 UR4, c[0x0][0x358] ;  /* 0x00006b00ff0477ac */ /* 0x000e6e0008000a00 */
[----:B------:R-:W2:Y:S01]  /*00a0*/  LDC.64 R4, c[0x0][0x388] ;  /* 0x0000e200ff047b82 */ /* 0x000ea20000000a00 */
[----:B0-----:R-:W-:-:S05]  /*00b0*/  IMAD.WIDE R2, R7, 0x4, R2 ;  /* 0x0000000407027825 */ /* 0x001fca00078e0202 */
[----:B-1----:R2:W3:Y:S01]  /*00c0*/  LDG.E R6, desc[UR4][R2.64] ;  /* 0x0000000402067981 */ /* 0x0024e2000c1e1900 */
[----:B------:R-:W-:Y:S01]  /*00d0*/  MOV R10, 0x3c80f082 ;  /* 0x3c80f082000a7802 */ /* 0x000fe20000000f00 */
[----:B------:R-:W-:Y:S02]  /*00e0*/  HFMA2 R9, -RZ, RZ, 1.875, 0 ;  /* 0x3f800000ff097431 */ /* 0x000fe400000001ff */
[----:B--2---:R-:W-:-:S04]  /*00f0*/  IMAD.WIDE R2, R7, 0x4, R4 ;  /* 0x0000000407027825 */ /* 0x004fc800078e0204 */
[C---:B---3--:R-:W-:Y:S01]  /*0100*/  FMUL R0, |R6|.reuse, 2.8853900432586669922 ;  /* 0x4038aa3b06007820 */ /* 0x048fe20000400200 */
[C---:B------:R-:W-:Y:S01]  /*0110*/  FMUL R11, R6.reuse, R6 ;  /* 0x00000006060b7220 */ /* 0x040fe20000400000 */
[C---:B------:R-:W-:Y:S02]  /*0120*/  FSETP.GE.AND P1, PT, |R6|.reuse, 0.60000002384185791016, PT ;  /* 0x3f19999a0600780b */ /* 0x040fe40003f26200 */
[----:B------:R-:W-:Y:S01]  /*0130*/  FSETP.GE.AND P0, PT, |R6|, 9.010913848876953125, PT ;  /* 0x41102cb40600780b */ /* 0x000fe20003f06200 */
[C---:B------:R-:W-:Y:S01]  /*0140*/  FFMA R10, R11.reuse, R10, -0.052303962409496307373 ;  /* 0xbd563cae0b0a7423 */ /* 0x040fe2000000000a */
[----:B------:R-:W0:Y:S02]  /*0150*/  MUFU.EX2 R0, R0 ;  /* 0x0000000000007308 */ /* 0x000e240000000800 */
[----:B0-----:R-:W-:Y:S01]  /*0160*/  FADD R8, R0, 1 ;  /* 0x3f80000000087421 */ /* 0x001fe20000000000 */
[----:B------:R-:W-:-:S04]  /*0170*/  FFMA R0, R11, R10, 0.1331529766321182251 ;  /* 0x3e0859410b007423 */ /* 0x000fc8000000000a */
[C---:B------:R-:W-:Y:S01]  /*0180*/  FFMA R0, R11.reuse, R0, -0.33332768082618713379 ;  /* 0xbeaaa9ed0b007423 */ /* 0x040fe20000000000 */
[----:B------:R-:W0:Y:S03]  /*0190*/  MUFU.RCP R8, R8 ;  /* 0x0000000800087308 */ /* 0x000e260000001000 */
[----:B------:R-:W-:Y:S01]  /*01a0*/  FFMA R11, R11, R0, RZ ;  /* 0x000000000b0b7223 */ /* 0x000fe200000000ff */
[----:B0-----:R-:W-:-:S05]  /*01b0*/  FFMA R9, R8, -2, R9 ;  /* 0xc000000008097823 */ /* 0x001fca0000000009 */
[----:B------:R-:W-:-:S04]  /*01c0*/  FSEL R9, R9, 1, !P0 ;  /* 0x3f80000009097808 */ /* 0x000fc80004000000 */
[--C-:B------:R-:W-:Y:S01]  /*01d0*/  LOP3.LUT R9, R9, 0x80000000, R6.reuse, 0xb8, !PT ;  /* 0x8000000009097812 */ /* 0x100fe200078eb806 */
[----:B------:R-:W-:-:S05]  /*01e0*/  @!P1 FFMA R9, R6, R11, R6 ;  /* 0x0000000b06099223 */ /* 0x000fca0000000006 */
[----:B------:R-:W-:Y:S01]  /*01f0*/  STG.E desc[UR4][R2.64], R9 ;  /* 0x0000000902007986 */ /* 0x000fe2000c101904 */
[----:B------:R-:W-:Y:S05]  /*0200*/  EXIT ;  /* 0x000000000000794d */ /* 0x000fea0003800000 */
.L_x_11:
        /* <DEDUP_REMOVED lines=15> */
.L_x_95:


//--------------------- .text._Z26elementwise_sigmoid_kernelPKfPfi --------------------------
	.section	.text._Z26elementwise_sigmoid_kernelPKfPfi,"ax",@progbits
	.align	128
        .global         _Z26elementwise_sigmoid_kernelPKfPfi
        .type           _Z26elementwise_sigmoid_kernelPKfPfi,@function
        .size           _Z26elementwise_sigmoid_kernelPKfPfi,(.L_x_86 - _Z26elementwise_sigmoid_kernelPKfPfi)
        .other          _Z26elementwise_sigmoid_kernelPKfPfi,@"STO_CUDA_ENTRY STV_DEFAULT"
_Z26elementwise_sigmoid_kernelPKfPfi:
.text._Z26elementwise_sigmoid_kernelPKfPfi:
        /* <DEDUP_REMOVED lines=10> */
[----:B0-----:R-:W-:-:S06]  /*00a0*/  IMAD.WIDE R4, R3, 0x4, R4 ;  /* 0x0000000403047825 */ /* 0x001fcc00078e0204 */
[----:B-1----:R-:W2:Y:S01]  /*00b0*/  LDG.E R4, desc[UR4][R4.64] ;  /* 0x0000000404047981 */ /* 0x002ea2000c1e1900 */
[----:B------:R-:W-:Y:S01]  /*00c0*/  IMAD.MOV.U32 R7, RZ, RZ, 0x3bbb989d ;  /* 0x3bbb989dff077424 */ /* 0x000fe200078e00ff */
[----:B------:R-:W-:Y:S01]  /*00d0*/  BSSY.RECONVERGENT B0, `(.L_x_12) ;  /* 0x0000015000007945 */ /* 0x000fe20003800200 */
[----:B------:R-:W-:Y:S02]  /*00e0*/  IMAD.MOV.U32 R9, RZ, RZ, 0x437c0000 ;  /* 0x437c0000ff097424 */ /* 0x000fe400078e00ff */
[----:B--2---:R-:W-:-:S04]  /*00f0*/  FFMA.SAT R0, R4, -R7, 0.5 ;  /* 0x3f00000004007423 */ /* 0x004fc80000002807 */
[----:B------:R-:W-:-:S04]  /*0100*/  FFMA.RM R0, R0, R9, 12582913 ;  /* 0x4b40000100007423 */ /* 0x000fc80000004009 */
[C---:B------:R-:W-:Y:S01]  /*0110*/  FADD R7, R0.reuse, -12583039 ;  /* 0xcb40007f00077421 */ /* 0x040fe20000000000 */
[----:B------:R-:W-:-:S03]  /*0120*/  SHF.L.U32 R0, R0, 0x17, RZ ;  /* 0x0000001700007819 */ /* 0x000fc600000006ff */
[----:B------:R-:W-:-:S04]  /*0130*/  FFMA R7, R4, -1.4426950216293334961, -R7 ;  /* 0xbfb8aa3b04077823 */ /* 0x000fc80000000807 */
[----:B------:R-:W-:-:S06]  /*0140*/  FFMA R7, R4, -1.925963033500011079e-08, R7 ;  /* 0xb2a5706004077823 */ /* 0x000fcc0000000007 */
[----:B------:R-:W0:Y:S02]  /*0150*/  MUFU.EX2 R7, R7 ;  /* 0x0000000700077308 */ /* 0x000e240000000800 */
[----:B0-----:R-:W-:-:S04]  /*0160*/  FFMA R0, R0, R7, 1 ;  /* 0x3f80000000007423 */ /* 0x001fc80000000007 */
[----:B------:R-:W-:-:S05]  /*0170*/  VIADD R2, R0, 0x1800000 ;  /* 0x0180000000027836 */ /* 0x000fca0000000000 */
[----:B------:R-:W-:-:S04]  /*0180*/  LOP3.LUT R2, R2, 0x7f800000, RZ, 0xc0, !PT ;  /* 0x7f80000002027812 */ /* 0x000fc800078ec0ff */
[----:B------:R-:W-:-:S13]  /*0190*/  ISETP.GT.U32.AND P0, PT, R2, 0x1ffffff, PT ;  /* 0x01ffffff0200780c */ /* 0x000fda0003f04070 */
[----:B------:R-:W-:Y:S05]  /*01a0*/  @P0 BRA `(.L_x_13) ;  /* 0x00000000000c0947 */ /* 0x000fea0003800000 */
[----:B------:R-:W-:-:S07]  /*01b0*/  MOV R4, 0x1d0 ;  /* 0x000001d000047802 */ /* 0x000fce0000000f00 */
[----:B------:R-:W-:Y:S05]  /*01c0*/  CALL.REL.NOINC `($__internal_0_$__cuda_sm20_rcp_rn_f32_slowpath) ;  /* 0x0000000000287944 */ /* 0x000fea0003c00000 */
[----:B------:R-:W-:Y:S05]  /*01d0*/  BRA `(.L_x_14) ;  /* 0x0000000000107947 */ /* 0x000fea0003800000 */
.L_x_13:
[----:B------:R-:W0:Y:S02]  /*01e0*/  MUFU.RCP R7, R0 ;  /* 0x0000000000077308 */ /* 0x000e240000001000 */
[----:B0-----:R-:W-:-:S04]  /*01f0*/  FFMA R2, R0, R7, -1 ;  /* 0xbf80000000027423 */ /* 0x001fc80000000007 */
[----:B------:R-:W-:-:S04]  /*0200*/  FADD.FTZ R2, -R2, -RZ ;  /* 0x800000ff02027221 */ /* 0x000fc80000010100 */
[----:B------:R-:W-:-:S07]  /*0210*/  FFMA R7, R7, R2, R7 ;  /* 0x0000000207077223 */ /* 0x000fce0000000007 */
.L_x_14:
[----:B------:R-:W-:Y:S05]  /*0220*/  BSYNC.RECONVERGENT B0 ;  /* 0x0000000000007941 */ /* 0x000fea0003800200 */
.L_x_12:
[----:B------:R-:W0:Y:S02]  /*0230*/  LDC.64 R4, c[0x0][0x388] ;  /* 0x0000e200ff047b82 */ /* 0x000e240000000a00 */
[----:B0-----:R-:W-:-:S05]  /*0240*/  IMAD.WIDE R2, R3, 0x4, R4 ;  /* 0x0000000403027825 */ /* 0x001fca00078e0204 */
[----:B------:R-:W-:Y:S01]  /*0250*/  STG.E desc[UR4][R2.64], R7 ;  /* 0x0000000702007986 */ /* 0x000fe2000c101904 */
[----:B------:R-:W-:Y:S05]  /*0260*/  EXIT ;  /* 0x000000000000794d */ /* 0x000fea0003800000 */
        .weak           $__internal_0_$__cuda_sm20_rcp_rn_f32_slowpath
        .type           $__internal_0_$__cuda_sm20_rcp_rn_f32_slowpath,@function
        .size           $__internal_0_$__cuda_sm20_rcp_rn_f32_slowpath,(.L_x_86 - $__internal_0_$__cuda_sm20_rcp_rn_f32_slowpath)
$__internal_0_$__cuda_sm20_rcp_rn_f32_slowpath:
[----:B------:R-:W-:Y:S01]  /*0270*/  IMAD.SHL.U32 R2, R0, 0x2, RZ ;  /* 0x0000000200027824 */ /* 0x000fe200078e00ff */
[----:B------:R-:W-:Y:S04]  /*0280*/  BSSY.RECONVERGENT B1, `(.L_x_15) ;  /* 0x0000030000017945 */ /* 0x000fe80003800200 */
[----:B------:R-:W-:-:S04]  /*0290*/  SHF.R.U32.HI R2, RZ, 0x18, R2 ;  /* 0x00000018ff027819 */ /* 0x000fc80000011602 */
[----:B------:R-:W-:-:S13]  /*02a0*/  ISETP.NE.U32.AND P0, PT, R2, RZ, PT ;  /* 0x000000ff0200720c */ /* 0x000fda0003f05070 */
[----:B------:R-:W-:Y:S05]  /*02b0*/  @P0 BRA `(.L_x_16) ;  /* 0x0000000000280947 */ /* 0x000fea0003800000 */
[----:B------:R-:W-:-:S04]  /*02c0*/  SHF.L.U32 R2, R0, 0x1, RZ ;  /* 0x0000000100027819 */ /* 0x000fc800000006ff */
[----:B------:R-:W-:-:S13]  /*02d0*/  ISETP.NE.AND P0, PT, R2, RZ, PT ;  /* 0x000000ff0200720c */ /* 0x000fda0003f05270 */
[----:B------:R-:W-:Y:S01]  /*02e0*/  @P0 FFMA R6, R0, 1.84467440737095516160e+19, RZ ;  /* 0x5f80000000060823 */ /* 0x000fe200000000ff */
[----:B------:R-:W-:Y:S08]  /*02f0*/  @!P0 MUFU.RCP R5, R0 ;  /* 0x0000000000058308 */ /* 0x000ff00000001000 */
[----:B------:R-:W0:Y:S02]  /*0300*/  @P0 MUFU.RCP R7, R6 ;  /* 0x0000000600070308 */ /* 0x000e240000001000 */
[----:B0-----:R-:W-:-:S04]  /*0310*/  @P0 FFMA R2, R6, R7, -1 ;  /* 0xbf80000006020423 */ /* 0x001fc80000000007 */
[----:B------:R-:W-:-:S04]  /*0320*/  @P0 FADD.FTZ R2, -R2, -RZ ;  /* 0x800000ff02020221 */ /* 0x000fc80000010100 */
[----:B------:R-:W-:-:S04]  /*0330*/  @P0 FFMA R2, R7, R2, R7 ;  /* 0x0000000207020223 */ /* 0x000fc80000000007 */
[----:B------:R-:W-:Y:S01]  /*0340*/  @P0 FFMA R5, R2, 1.84467440737095516160e+19, RZ ;  /* 0x5f80000002050823 */ /* 0x000fe200000000ff */
[----:B------:R-:W-:Y:S06]  /*0350*/  BRA `(.L_x_17) ;  /* 0x0000000000887947 */ /* 0x000fec0003800000 */
.L_x_16:
[----:B------:R-:W-:-:S05]  /*0360*/  VIADD R5, R2, 0xffffff03 ;  /* 0xffffff0302057836 */ /* 0x000fca0000000000 */
[----:B------:R-:W-:-:S13]  /*0370*/  ISETP.GT.U32.AND P0, PT, R5, 0x1, PT ;  /* 0x000000010500780c */ /* 0x000fda0003f04070 */
[----:B------:R-:W-:Y:S05]  /*0380*/  @P0 BRA `(.L_x_18) ;  /* 0x0000000000780947 */ /* 0x000fea0003800000 */
[----:B------:R-:W-:Y:S01]  /*0390*/  LOP3.LUT R6, R0, 0x7fffff, RZ, 0xc0, !PT ;  /* 0x007fffff00067812 */ /* 0x000fe200078ec0ff */
[----:B------:R-:W-:-:S03]  /*03a0*/  IMAD.MOV.U32 R10, RZ, RZ, 0x3 ;  /* 0x00000003ff0a7424 */ /* 0x000fc600078e00ff */
[----:B------:R-:W-:Y:S02]  /*03b0*/  LOP3.LUT R6, R6, 0x3f800000, RZ, 0xfc, !PT ;  /* 0x3f80000006067812 */ /* 0x000fe400078efcff */
[----:B------:R-:W-:Y:S02]  /*03c0*/  SHF.L.U32 R11, R10, R5, RZ ;  /* 0x000000050a0b7219 */ /* 0x000fe400000006ff */
[----:B------:R-:W0:Y:S02]  /*03d0*/  MUFU.RCP R7, R6 ;  /* 0x0000000600077308 */ /* 0x000e240000001000 */
[----:B0-----:R-:W-:-:S04]  /*03e0*/  FFMA R8, R6, R7, -1 ;  /* 0xbf80000006087423 */ /* 0x001fc80000000007 */
[----:B------:R-:W-:-:S04]  /*03f0*/  FADD.FTZ R8, -R8, -RZ ;  /* 0x800000ff08087221 */ /* 0x000fc80000010100 */
[CCC-:B------:R-:W-:Y:S01]  /*0400*/  FFMA.RM R9, R7.reuse, R8.reuse, R7.reuse ;  /* 0x0000000807097223 */ /* 0x1c0fe20000004007 */
[----:B------:R-:W-:-:S04]  /*0410*/  FFMA.RP R8, R7, R8, R7 ;  /* 0x0000000807087223 */ /* 0x000fc80000008007 */
[C---:B------:R-:W-:Y:S02]  /*0420*/  LOP3.LUT R7, R9.reuse, 0x7fffff, RZ, 0xc0, !PT ;  /* 0x007fffff09077812 */ /* 0x040fe400078ec0ff */
[----:B------:R-:W-:Y:S02]  /*0430*/  FSETP.NEU.FTZ.AND P0, PT, R9, R8, PT ;  /* 0x000000080900720b */ /* 0x000fe40003f1d000 */
[----:B------:R-:W-:Y:S02]  /*0440*/  LOP3.LUT R8, R7, 0x800000, RZ, 0xfc, !PT ;  /* 0x0080000007087812 */ /* 0x000fe400078efcff */
[----:B------:R-:W-:Y:S02]  /*0450*/  SEL R7, RZ, 0xffffffff, !P0 ;  /* 0xffffffffff077807 */ /* 0x000fe40004000000 */
[----:B------:R-:W-:Y:S02]  /*0460*/  LOP3.LUT R6, R11, R8, RZ, 0xc0, !PT ;  /* 0x000000080b067212 */ /* 0x000fe400078ec0ff */
[----:B------:R-:W-:-:S02]  /*0470*/  IADD3 R7, PT, PT, -R7, RZ, RZ ;  /* 0x000000ff07077210 */ /* 0x000fc40007ffe1ff */
[-C--:B------:R-:W-:Y:S02]  /*0480*/  SHF.R.U32.HI R6, RZ, R5.reuse, R6 ;  /* 0x00000005ff067219 */ /* 0x080fe40000011606 */
[----:B------:R-:W-:Y:S02]  /*0490*/  LOP3.LUT P1, RZ, R7, R5, R8, 0xf8, !PT ;  /* 0x0000000507ff7212 */ /* 0x000fe4000782f808 */
[C---:B------:R-:W-:Y:S02]  /*04a0*/  LOP3.LUT P0, RZ, R6.reuse, 0x1, RZ, 0xc0, !PT ;  /* 0x0000000106ff7812 */ /* 0x040fe4000780c0ff */
[----:B------:R-:W-:-:S04]  /*04b0*/  LOP3.LUT P2, RZ, R6, 0x2, RZ, 0xc0, !PT ;  /* 0x0000000206ff7812 */ /* 0x000fc8000784c0ff */
[----:B------:R-:W-:Y:S02]  /*04c0*/  PLOP3.LUT P0, PT, P0, P1, P2, 0xe0, 0x0 ;  /* 0x000000000000781c */ /* 0x000fe40000703c20 */
[----:B------:R-:W-:Y:S02]  /*04d0*/  LOP3.LUT P1, RZ, R0, 0x7fffff, RZ, 0xc0, !PT ;  /* 0x007fffff00ff7812 */ /* 0x000fe4000782c0ff */
[----:B------:R-:W-:-:S05]  /*04e0*/  SEL R5, RZ, 0x1, !P0 ;  /* 0x00000001ff057807 */ /* 0x000fca0004000000 */
[----:B------:R-:W-:-:S05]  /*04f0*/  IMAD.MOV R5, RZ, RZ, -R5 ;  /* 0x000000ffff057224 */ /* 0x000fca00078e0a05 */
[----:B------:R-:W-:Y:S02]  /*0500*/  ISETP.GE.AND P0, PT, R5, RZ, PT ;  /* 0x000000ff0500720c */ /* 0x000fe40003f06270 */
[----:B------:R-:W-:-:S04]  /*0510*/  IADD3 R5, PT, PT, R2, -0xfc, RZ ;  /* 0xffffff0402057810 */ /* 0x000fc80007ffe0ff */
[----:B------:R-:W-:-:S07]  /*0520*/  SHF.R.U32.HI R5, RZ, R5, R8 ;  /* 0x00000005ff057219 */ /* 0x000fce0000011608 */
[----:B------:R-:W-:-:S05]  /*0530*/  @!P0 VIADD R5, R5, 0x1 ;  /* 0x0000000105058836 */ /* 0x000fca0000000000 */
[----:B------:R-:W-:-:S04]  /*0540*/  @!P1 SHF.L.U32 R5, R5, 0x1, RZ ;  /* 0x0000000105059819 */ /* 0x000fc800000006ff */
[----:B------:R-:W-:Y:S01]  /*0550*/  LOP3.LUT R5, R5, 0x80000000, R0, 0xf8, !PT ;  /* 0x8000000005057812 */ /* 0x000fe200078ef800 */
[----:B------:R-:W-:Y:S06]  /*0560*/  BRA `(.L_x_17) ;  /* 0x0000000000047947 */ /* 0x000fec0003800000 */
.L_x_18:
[----:B------:R0:W1:Y:S02]  /*0570*/  MUFU.RCP R5, R0 ;  /* 0x0000000000057308 */ /* 0x0000640000001000 */
.L_x_17:
[----:B------:R-:W-:Y:S05]  /*0580*/  BSYNC.RECONVERGENT B1 ;  /* 0x0000000000017941 */ /* 0x000fea0003800200 */
.L_x_15:
[----:B-1----:R-:W-:Y:S02]  /*0590*/  IMAD.MOV.U32 R7, RZ, RZ, R5 ;  /* 0x000000ffff077224 */ /* 0x002fe400078e0005 */
[----:B------:R-:W-:-:S04]  /*05a0*/  HFMA2 R5, -RZ, RZ, 0, 0 ;  /* 0x00000000ff057431 */ /* 0x000fc800000001ff */
[----:B0-----:R-:W-:Y:S05]  /*05b0*/  RET.REL.NODEC R4 `(_Z26elementwise_sigmoid_kernelPKfPfi) ;  /* 0xfffffff804907950 */ /* 0x001fea0003c3ffff */
.L_x_19:
        /* <DEDUP_REMOVED lines=12> */
.L_x_86:


//--------------------- .text._Z23elementwise_silu_kernelPKfPfi --------------------------
	.section	.text._Z23elementwise_silu_kernelPKfPfi,"ax",@progbits
	.align	128
        .global         _Z23elementwise_silu_kernelPKfPfi
        .type           _Z23elementwise_silu_kernelPKfPfi,@function
        .size           _Z23elementwise_silu_kernelPKfPfi,(.L_x_87 - _Z23elementwise_silu_kernelPKfPfi)
        .other          _Z23elementwise_silu_kernelPKfPfi,@"STO_CUDA_ENTRY STV_DEFAULT"
_Z23elementwise_silu_kernelPKfPfi:
.text._Z23elementwise_silu_kernelPKfPfi:
        /* <DEDUP_REMOVED lines=10> */
[----:B0-----:R-:W-:-:S05]  /*00a0*/  IMAD.WIDE R4, R2, 0x4, R4 ;  /* 0x0000000402047825 */ /* 0x001fca00078e0204 */
[----:B-1----:R-:W2:Y:S01]  /*00b0*/  LDG.E R0, desc[UR4][R4.64] ;  /* 0x0000000404007981 */ /* 0x002ea2000c1e1900 */
[----:B------:R-:W-:Y:S01]  /*00c0*/  IMAD.MOV.U32 R3, RZ, RZ, 0x3bbb989d ;  /* 0x3bbb989dff037424 */ /* 0x000fe200078e00ff */
[----:B------:R-:W-:Y:S01]  /*00d0*/  BSSY.RECONVERGENT B0, `(.L_x_20) ;  /* 0x0000015000007945 */ /* 0x000fe20003800200 */
[----:B------:R-:W-:Y:S02]  /*00e0*/  IMAD.MOV.U32 R6, RZ, RZ, 0x437c0000 ;  /* 0x437c0000ff067424 */ /* 0x000fe400078e00ff */
[----:B--2---:R-:W-:-:S04]  /*00f0*/  FFMA.SAT R3, R0, -R3, 0.5 ;  /* 0x3f00000000037423 */ /* 0x004fc80000002803 */
[----:B------:R-:W-:-:S04]  /*0100*/  FFMA.RM R3, R3, R6, 12582913 ;  /* 0x4b40000103037423 */ /* 0x000fc80000004006 */
[C---:B------:R-:W-:Y:S01]  /*0110*/  FADD R7, R3.reuse, -12583039 ;  /* 0xcb40007f03077421 */ /* 0x040fe20000000000 */
[----:B------:R-:W-:-:S03]  /*0120*/  IMAD.SHL.U32 R3, R3, 0x800000, RZ ;  /* 0x0080000003037824 */ /* 0x000fc600078e00ff */
[----:B------:R-:W-:-:S04]  /*0130*/  FFMA R7, R0, -1.4426950216293334961, -R7 ;  /* 0xbfb8aa3b00077823 */ /* 0x000fc80000000807 */
[----:B------:R-:W-:-:S04]  /*0140*/  FFMA R7, R0, -1.925963033500011079e-08, R7 ;  /* 0xb2a5706000077823 */ /* 0x000fc80000000007 */
[----:B------:R-:W0:Y:S02]  /*0150*/  MUFU.EX2 R6, R7 ;  /* 0x0000000700067308 */ /* 0x000e240000000800 */
[----:B0-----:R-:W-:-:S06]  /*0160*/  FFMA R3, R3, R6, 1 ;  /* 0x3f80000003037423 */ /* 0x001fcc0000000006 */
[----:B------:R-:W0:Y:S08]  /*0170*/  MUFU.RCP R4, R3 ;  /* 0x0000000300047308 */ /* 0x000e300000001000 */
[----:B------:R-:W1:Y:S01]  /*0180*/  FCHK P0, R0, R3 ;  /* 0x0000000300007302 */ /* 0x000e620000000000 */
[----:B0-----:R-:W-:-:S04]  /*0190*/  FFMA R5, -R3, R4, 1 ;  /* 0x3f80000003057423 */ /* 0x001fc80000000104 */
[----:B------:R-:W-:-:S04]  /*01a0*/  FFMA R5, R4, R5, R4 ;  /* 0x0000000504057223 */ /* 0x000fc80000000004 */
[----:B------:R-:W-:-:S04]  /*01b0*/  FFMA R4, R0, R5, RZ ;  /* 0x0000000500047223 */ /* 0x000fc800000000ff */
[----:B------:R-:W-:-:S04]  /*01c0*/  FFMA R6, -R3, R4, R0 ;  /* 0x0000000403067223 */ /* 0x000fc80000000100 */
[----:B------:R-:W-:Y:S01]  /*01d0*/  FFMA R9, R5, R6, R4 ;  /* 0x0000000605097223 */ /* 0x000fe20000000004 */
[----:B-1----:R-:W-:Y:S06]  /*01e0*/  @!P0 BRA `(.L_x_21) ;  /* 0x00000000000c8947 */ /* 0x002fec0003800000 */
[----:B------:R-:W-:-:S07]  /*01f0*/  MOV R4, 0x210 ;  /* 0x0000021000047802 */ /* 0x000fce0000000f00 */
[----:B------:R-:W-:Y:S05]  /*0200*/  CALL.REL.NOINC `($__internal_1_$__cuda_sm3x_div_rn_noftz_f32_slowpath) ;  /* 0x0000000000187944 */ /* 0x000fea0003c00000 */
[----:B------:R-:W-:-:S07]  /*0210*/  IMAD.MOV.U32 R9, RZ, RZ, R0 ;  /* 0x000000ffff097224 */ /* 0x000fce00078e0000 */
.L_x_21:
[----:B------:R-:W-:Y:S05]  /*0220*/  BSYNC.RECONVERGENT B0 ;  /* 0x0000000000007941 */ /* 0x000fea0003800200 */
.L_x_20:
[----:B------:R-:W0:Y:S02]  /*0230*/  LDC.64 R4, c[0x0][0x388] ;  /* 0x0000e200ff047b82 */ /* 0x000e240000000a00 */
[----:B0-----:R-:W-:-:S05]  /*0240*/  IMAD.WIDE R2, R2, 0x4, R4 ;  /* 0x0000000402027825 */ /* 0x001fca00078e0204 */
[----:B------:R-:W-:Y:S01]  /*0250*/  STG.E desc[UR4][R2.64], R9 ;  /* 0x0000000902007986 */ /* 0x000fe2000c101904 */
[----:B------:R-:W-:Y:S05]  /*0260*/  EXIT ;  /* 0x000000000000794d */ /* 0x000fea0003800000 */
        .weak           $__internal_1_$__cuda_sm3x_div_rn_noftz_f32_slowpath
        .type           $__internal_1_$__cuda_sm3x_div_rn_noftz_f32_slowpath,@function
        .size           $__internal_1_$__cuda_sm3x_div_rn_noftz_f32_slowpath,(.L_x_87 - $__internal_1_$__cuda_sm3x_div_rn_noftz_f32_slowpath)
$__internal_1_$__cuda_sm3x_div_rn_noftz_f32_slowpath:
[--C-:B------:R-:W-:Y:S01]  /*0270*/  SHF.R.U32.HI R6, RZ, 0x17, R3.reuse ;  /* 0x00000017ff067819 */ /* 0x100fe20000011603 */
[----:B------:R-:W-:Y:S01]  /*0280*/  BSSY.RECONVERGENT B1, `(.L_x_22) ;  /* 0x0000064000017945 */ /* 0x000fe20003800200 */
[--C-:B------:R-:W-:Y:S01]  /*0290*/  SHF.R.U32.HI R5, RZ, 0x17, R0.reuse ;  /* 0x00000017ff057819 */ /* 0x100fe20000011600 */
[----:B------:R-:W-:Y:S01]  /*02a0*/  IMAD.MOV.U32 R7, RZ, RZ, R0 ;  /* 0x000000ffff077224 */ /* 0x000fe200078e0000 */
[----:B------:R-:W-:Y:S01]  /*02b0*/  LOP3.LUT R6, R6, 0xff, RZ, 0xc0, !PT ;  /* 0x000000ff06067812 */ /* 0x000fe200078ec0ff */
[----:B------:R-:W-:Y:S01]  /*02c0*/  IMAD.MOV.U32 R8, RZ, RZ, R3 ;  /* 0x000000ffff087224 */ /* 0x000fe200078e0003 */
[----:B------:R-:W-:-:S03]  /*02d0*/  LOP3.LUT R5, R5, 0xff, RZ, 0xc0, !PT ;  /* 0x000000ff05057812 */ /* 0x000fc600078ec0ff */
[----:B------:R-:W-:Y:S02]  /*02e0*/  VIADD R11, R6, 0xffffffff ;  /* 0xffffffff060b7836 */ /* 0x000fe40000000000 */
[----:B------:R-:W-:-:S03]  /*02f0*/  VIADD R10, R5, 0xffffffff ;  /* 0xffffffff050a7836 */ /* 0x000fc60000000000 */
[----:B------:R-:W-:-:S04]  /*0300*/  ISETP.GT.U32.AND P0, PT, R11, 0xfd, PT ;  /* 0x000000fd0b00780c */ /* 0x000fc80003f04070 */
[----:B------:R-:W-:-:S13]  /*0310*/  ISETP.GT.U32.OR P0, PT, R10, 0xfd, P0 ;  /* 0x000000fd0a00780c */ /* 0x000fda0000704470 */
[----:B------:R-:W-:Y:S01]  /*0320*/  @!P0 IMAD.MOV.U32 R9, RZ, RZ, RZ ;  /* 0x000000ffff098224 */ /* 0x000fe200078e00ff */
[----:B------:R-:W-:Y:S06]  /*0330*/  @!P0 BRA `(.L_x_23) ;  /* 0x00000000005c8947 */ /* 0x000fec0003800000 */
[----:B------:R-:W-:Y:S02]  /*0340*/  FSETP.GTU.FTZ.AND P0, PT, |R0|, +INF , PT ;  /* 0x7f8000000000780b */ /* 0x000fe40003f1c200 */
[----:B------:R-:W-:-:S04]  /*0350*/  FSETP.GTU.FTZ.AND P1, PT, |R3|, +INF , PT ;  /* 0x7f8000000300780b */ /* 0x000fc80003f3c200 */
[----:B------:R-:W-:-:S13]  /*0360*/  PLOP3.LUT P0, PT, P0, P1, PT, 0xf8, 0x8f ;  /* 0x00000000008f781c */ /* 0x000fda0000703f70 */
[----:B------:R-:W-:Y:S05]  /*0370*/  @P0 BRA `(.L_x_24) ;  /* 0x00000004004c0947 */ /* 0x000fea0003800000 */
[----:B------:R-:W-:-:S13]  /*0380*/  LOP3.LUT P0, RZ, R8, 0x7fffffff, R7, 0xc8, !PT ;  /* 0x7fffffff08ff7812 */ /* 0x000fda000780c807 */
[----:B------:R-:W-:Y:S05]  /*0390*/  @!P0 BRA `(.L_x_25) ;  /* 0x00000004003c8947 */ /* 0x000fea0003800000 */
[C---:B------:R-:W-:Y:S02]  /*03a0*/  FSETP.NEU.FTZ.AND P2, PT, |R0|.reuse, +INF , PT ;  /* 0x7f8000000000780b */ /* 0x040fe40003f5d200 */
[----:B------:R-:W-:Y:S02]  /*03b0*/  FSETP.NEU.FTZ.AND P1, PT, |R3|, +INF , PT ;  /* 0x7f8000000300780b */ /* 0x000fe40003f3d200 */
[----:B------:R-:W-:-:S11]  /*03c0*/  FSETP.NEU.FTZ.AND P0, PT, |R0|, +INF , PT ;  /* 0x7f8000000000780b */ /* 0x000fd60003f1d200 */
[----:B------:R-:W-:Y:S05]  /*03d0*/  @!P1 BRA !P2, `(.L_x_25) ;  /* 0x00000004002c9947 */ /* 0x000fea0005000000 */
[----:B------:R-:W-:-:S04]  /*03e0*/  LOP3.LUT P2, RZ, R7, 0x7fffffff, RZ, 0xc0, !PT ;  /* 0x7fffffff07ff7812 */ /* 0x000fc8000784c0ff */
[----:B------:R-:W-:-:S13]  /*03f0*/  PLOP3.LUT P1, PT, P1, P2, PT, 0x2f, 0xf2 ;  /* 0x0000000000f2781c */ /* 0x000fda0000f24577 */
[----:B------:R-:W-:Y:S05]  /*0400*/  @P1 BRA `(.L_x_26) ;  /* 0x0000000400181947 */ /* 0x000fea0003800000 */
[----:B------:R-:W-:-:S04]  /*0410*/  LOP3.LUT P1, RZ, R8, 0x7fffffff, RZ, 0xc0, !PT ;  /* 0x7fffffff08ff7812 */ /* 0x000fc8000782c0ff */
[----:B------:R-:W-:-:S13]  /*0420*/  PLOP3.LUT P0, PT, P0, P1, PT, 0x2f, 0xf2 ;  /* 0x0000000000f2781c */ /* 0x000fda0000702577 */
[----:B------:R-:W-:Y:S05]  /*0430*/  @P0 BRA `(.L_x_27) ;  /* 0x0000000400000947 */ /* 0x000fea0003800000 */
[----:B------:R-:W-:Y:S02]  /*0440*/  ISETP.GE.AND P0, PT, R10, RZ, PT ;  /* 0x000000ff0a00720c */ /* 0x000fe40003f06270 */
[----:B------:R-:W-:-:S11]  /*0450*/  ISETP.GE.AND P1, PT, R11, RZ, PT ;  /* 0x000000ff0b00720c */ /* 0x000fd60003f26270 */
[----:B------:R-:W-:Y:S02]  /*0460*/  @P0 IMAD.MOV.U32 R9, RZ, RZ, RZ ;  /* 0x000000ffff090224 */ /* 0x000fe400078e00ff */
[----:B------:R-:W-:Y:S01]  /*0470*/  @!P0 FFMA R7, R0, 1.84467440737095516160e+19, RZ ;  /* 0x5f80000000078823 */ /* 0x000fe200000000ff */
[----:B------:R-:W-:Y:S02]  /*0480*/  @!P0 IMAD.MOV.U32 R9, RZ, RZ, -0x40 ;  /* 0xffffffc0ff098424 */ /* 0x000fe400078e00ff */
[----:B------:R-:W-:-:S03]  /*0490*/  @!P1 FFMA R8, R3, 1.84467440737095516160e+19, RZ ;  /* 0x5f80000003089823 */ /* 0x000fc600000000ff */
[----:B------:R-:W-:-:S07]  /*04a0*/  @!P1 IADD3 R9, PT, PT, R9, 0x40, RZ ;  /* 0x0000004009099810 */ /* 0x000fce0007ffe0ff */
.L_x_23:
[----:B------:R-:W-:Y:S01]  /*04b0*/  LEA R3, R6, 0xc0800000, 0x17 ;  /* 0xc080000006037811 */ /* 0x000fe200078eb8ff */
[----:B------:R-:W-:Y:S01]  /*04c0*/  VIADD R5, R5, 0xffffff81 ;  /* 0xffffff8105057836 */ /* 0x000fe20000000000 */
[----:B------:R-:W-:Y:S03]  /*04d0*/  BSSY.RECONVERGENT B2, `(.L_x_28) ;  /* 0x0000035000027945 */ /* 0x000fe60003800200 */
[----:B------:R-:W-:Y:S01]  /*04e0*/  IMAD.IADD R3, R8, 0x1, -R3 ;  /* 0x0000000108037824 */ /* 0x000fe200078e0a03 */
[C---:B------:R-:W-:Y:S01]  /*04f0*/  IADD3 R6, PT, PT, R5.reuse, 0x7f, -R6 ;  /* 0x0000007f05067810 */ /* 0x040fe20007ffe806 */
[----:B------:R-:W-:Y:S02]  /*0500*/  IMAD R0, R5, -0x800000, R7 ;  /* 0xff80000005007824 */ /* 0x000fe400078e0207 */
[----:B------:R-:W0:Y:S01]  /*0510*/  MUFU.RCP R8, R3 ;  /* 0x0000000300087308 */ /* 0x000e220000001000 */
[----:B------:R-:W-:Y:S01]  /*0520*/  FADD.FTZ R11, -R3, -RZ ;  /* 0x800000ff030b7221 */ /* 0x000fe20000010100 */
[----:B------:R-:W-:-:S03]  /*0530*/  IMAD.IADD R6, R6, 0x1, R9 ;  /* 0x0000000106067824 */ /* 0x000fc600078e0209 */
[----:B0-----:R-:W-:-:S04]  /*0540*/  FFMA R13, R8, R11, 1 ;  /* 0x3f800000080d7423 */ /* 0x001fc8000000000b */
[----:B------:R-:W-:-:S04]  /*0550*/  FFMA R10, R8, R13, R8 ;  /* 0x0000000d080a7223 */ /* 0x000fc80000000008 */
[----:B------:R-:W-:-:S04]  /*0560*/  FFMA R7, R0, R10, RZ ;  /* 0x0000000a00077223 */ /* 0x000fc800000000ff */
[----:B------:R-:W-:-:S04]  /*0570*/  FFMA R8, R11, R7, R0 ;  /* 0x000000070b087223 */ /* 0x000fc80000000000 */
[----:B------:R-:W-:-:S04]  /*0580*/  FFMA R7, R10, R8, R7 ;  /* 0x000000080a077223 */ /* 0x000fc80000000007 */
[----:B------:R-:W-:-:S04]  /*0590*/  FFMA R8, R11, R7, R0 ;  /* 0x000000070b087223 */ /* 0x000fc80000000000 */
[----:B------:R-:W-:-:S05]  /*05a0*/  FFMA R0, R10, R8, R7 ;  /* 0x000000080a007223 */ /* 0x000fca0000000007 */
[----:B------:R-:W-:-:S04]  /*05b0*/  SHF.R.U32.HI R3, RZ, 0x17, R0 ;  /* 0x00000017ff037819 */ /* 0x000fc80000011600 */
[----:B------:R-:W-:-:S05]  /*05c0*/  LOP3.LUT R3, R3, 0xff, RZ, 0xc0, !PT ;  /* 0x000000ff03037812 */ /* 0x000fca00078ec0ff */
[----:B------:R-:W-:-:S04]  /*05d0*/  IMAD.IADD R9, R3, 0x1, R6 ;  /* 0x0000000103097824 */ /* 0x000fc800078e0206 */
[----:B------:R-:W-:-:S05]  /*05e0*/  VIADD R3, R9, 0xffffffff ;  /* 0xffffffff09037836 */ /* 0x000fca0000000000 */
[----:B------:R-:W-:-:S13]  /*05f0*/  ISETP.GE.U32.AND P0, PT, R3, 0xfe, PT ;  /* 0x000000fe0300780c */ /* 0x000fda0003f06070 */
[----:B------:R-:W-:Y:S05]  /*0600*/  @!P0 BRA `(.L_x_29) ;  /* 0x0000000000808947 */ /* 0x000fea0003800000 */
[----:B------:R-:W-:-:S13]  /*0610*/  ISETP.GT.AND P0, PT, R9, 0xfe, PT ;  /* 0x000000fe0900780c */ /* 0x000fda0003f04270 */
[----:B------:R-:W-:Y:S05]  /*0620*/  @P0 BRA `(.L_x_30) ;  /* 0x00000000006c0947 */ /* 0x000fea0003800000 */
[----:B------:R-:W-:-:S13]  /*0630*/  ISETP.GE.AND P0, PT, R9, 0x1, PT ;  /* 0x000000010900780c */ /* 0x000fda0003f06270 */
[----:B------:R-:W-:Y:S05]  /*0640*/  @P0 BRA `(.L_x_31) ;  /* 0x0000000000740947 */ /* 0x000fea0003800000 */
[----:B------:R-:W-:Y:S02]  /*0650*/  ISETP.GE.AND P0, PT, R9, -0x18, PT ;  /* 0xffffffe80900780c */ /* 0x000fe40003f06270 */
[----:B------:R-:W-:-:S11]  /*0660*/  LOP3.LUT R0, R0, 0x80000000, RZ, 0xc0, !PT ;  /* 0x8000000000007812 */ /* 0x000fd600078ec0ff */
[----:B------:R-:W-:Y:S05]  /*0670*/  @!P0 BRA `(.L_x_31) ;  /* 0x0000000000688947 */ /* 0x000fea0003800000 */
[CCC-:B------:R-:W-:Y:S01]  /*0680*/  FFMA.RZ R3, R10.reuse, R8.reuse, R7.reuse ;  /* 0x000000080a037223 */ /* 0x1c0fe2000000c007 */
[CCC-:B------:R-:W-:Y:S01]  /*0690*/  FFMA.RM R6, R10.reuse, R8.reuse, R7.reuse ;  /* 0x000000080a067223 */ /* 0x1c0fe20000004007 */
[C---:B------:R-:W-:Y:S02]  /*06a0*/  ISETP.NE.AND P2, PT, R9.reuse, RZ, PT ;  /* 0x000000ff0900720c */ /* 0x040fe40003f45270 */
[----:B------:R-:W-:Y:S02]  /*06b0*/  ISETP.NE.AND P1, PT, R9, RZ, PT ;  /* 0x000000ff0900720c */ /* 0x000fe40003f25270 */
[----:B------:R-:W-:Y:S01]  /*06c0*/  LOP3.LUT R5, R3, 0x7fffff, RZ, 0xc0, !PT ;  /* 0x007fffff03057812 */ /* 0x000fe200078ec0ff */
[----:B------:R-:W-:Y:S01]  /*06d0*/  FFMA.RP R3, R10, R8, R7 ;  /* 0x000000080a037223 */ /* 0x000fe20000008007 */
[----:B------:R-:W-:Y:S01]  /*06e0*/  IADD3 R8, PT, PT, R9, 0x20, RZ ;  /* 0x0000002009087810 */ /* 0x000fe20007ffe0ff */
[----:B------:R-:W-:Y:S01]  /*06f0*/  IMAD.MOV R7, RZ, RZ, -R9 ;  /* 0x000000ffff077224 */ /* 0x000fe200078e0a09 */
[----:B------:R-:W-:-:S02]  /*0700*/  LOP3.LUT R5, R5, 0x800000, RZ, 0xfc, !PT ;  /* 0x0080000005057812 */ /* 0x000fc400078efcff */
[----:B------:R-:W-:Y:S02]  /*0710*/  FSETP.NEU.FTZ.AND P0, PT, R3, R6, PT ;  /* 0x000000060300720b */ /* 0x000fe40003f1d000 */
[----:B------:R-:W-:Y:S02]  /*0720*/  SHF.L.U32 R8, R5, R8, RZ ;  /* 0x0000000805087219 */ /* 0x000fe400000006ff */
[----:B------:R-:W-:Y:S02]  /*0730*/  SEL R6, R7, RZ, P2 ;  /* 0x000000ff07067207 */ /* 0x000fe40001000000 */
[----:B------:R-:W-:Y:S02]  /*0740*/  ISETP.NE.AND P1, PT, R8, RZ, P1 ;  /* 0x000000ff0800720c */ /* 0x000fe40000f25270 */
[----:B------:R-:W-:Y:S02]  /*0750*/  SHF.R.U32.HI R6, RZ, R6, R5 ;  /* 0x00000006ff067219 */ /* 0x000fe40000011605 */
[----:B------:R-:W-:-:S02]  /*0760*/  PLOP3.LUT P0, PT, P0, P1, PT, 0xf8, 0x8f ;  /* 0x00000000008f781c */ /* 0x000fc40000703f70 */
[----:B------:R-:W-:Y:S02]  /*0770*/  SHF.R.U32.HI R8, RZ, 0x1, R6 ;  /* 0x00000001ff087819 */ /* 0x000fe40000011606 */
[----:B------:R-:W-:-:S04]  /*0780*/  SEL R3, RZ, 0x1, !P0 ;  /* 0x00000001ff037807 */ /* 0x000fc80004000000 */
[----:B------:R-:W-:-:S04]  /*0790*/  LOP3.LUT R3, R3, 0x1, R8, 0xf8, !PT ;  /* 0x0000000103037812 */ /* 0x000fc800078ef808 */
[----:B------:R-:W-:-:S05]  /*07a0*/  LOP3.LUT R3, R3, R6, RZ, 0xc0, !PT ;  /* 0x0000000603037212 */ /* 0x000fca00078ec0ff */
[----:B------:R-:W-:-:S05]  /*07b0*/  IMAD.IADD R3, R8, 0x1, R3 ;  /* 0x0000000108037824 */ /* 0x000fca00078e0203 */
[----:B------:R-:W-:Y:S01]  /*07c0*/  LOP3.LUT R0, R3, R0, RZ, 0xfc, !PT ;  /* 0x0000000003007212 */ /* 0x000fe200078efcff */
[----:B------:R-:W-:Y:S06]  /*07d0*/  BRA `(.L_x_31) ;  /* 0x0000000000107947 */ /* 0x000fec0003800000 */
.L_x_30:
[----:B------:R-:W-:-:S04]  /*07e0*/  LOP3.LUT R0, R0, 0x80000000, RZ, 0xc0, !PT ;  /* 0x8000000000007812 */ /* 0x000fc800078ec0ff */
[----:B------:R-:W-:Y:S01]  /*07f0*/  LOP3.LUT R0, R0, 0x7f800000, RZ, 0xfc, !PT ;  /* 0x7f80000000007812 */ /* 0x000fe200078efcff */
[----:B------:R-:W-:Y:S06]  /*0800*/  BRA `(.L_x_31) ;  /* 0x0000000000047947 */ /* 0x000fec0003800000 */
.L_x_29:
[----:B------:R-:W-:-:S07]  /*0810*/  IMAD R0, R6, 0x800000, R0 ;  /* 0x0080000006007824 */ /* 0x000fce00078e0200 */
.L_x_31:
[----:B------:R-:W-:Y:S05]  /*0820*/  BSYNC.RECONVERGENT B2 ;  /* 0x0000000000027941 */ /* 0x000fea0003800200 */
.L_x_28:
[----:B------:R-:W-:Y:S05]  /*0830*/  BRA `(.L_x_32) ;  /* 0x0000000000207947 */ /* 0x000fea0003800000 */
.L_x_27:
[----:B------:R-:W-:-:S04]  /*0840*/  LOP3.LUT R0, R8, 0x80000000, R7, 0x48, !PT ;  /* 0x8000000008007812 */ /* 0x000fc800078e4807 */
[----:B------:R-:W-:Y:S01]  /*0850*/  LOP3.LUT R0, R0, 0x7f800000, RZ, 0xfc, !PT ;  /* 0x7f80000000007812 */ /* 0x000fe200078efcff */
[----:B------:R-:W-:Y:S06]  /*0860*/  BRA `(.L_x_32) ;  /* 0x0000000000147947 */ /* 0x000fec0003800000 */
.L_x_26:
[----:B------:R-:W-:Y:S01]  /*0870*/  LOP3.LUT R0, R8, 0x80000000, R7, 0x48, !PT ;  /* 0x8000000008007812 */ /* 0x000fe200078e4807 */
[----:B------:R-:W-:Y:S06]  /*0880*/  BRA `(.L_x_32) ;  /* 0x00000000000c7947 */ /* 0x000fec0003800000 */
.L_x_25:
[----:B------:R-:W0:Y:S01]  /*0890*/  MUFU.RSQ R0, -QNAN ;  /* 0xffc0000000007908 */ /* 0x000e220000001400 */
[----:B------:R-:W-:Y:S05]  /*08a0*/  BRA `(.L_x_32) ;  /* 0x0000000000047947 */ /* 0x000fea0003800000 */
.L_x_24:
[----:B------:R-:W-:-:S07]  /*08b0*/  FADD.FTZ R0, R0, R3 ;  /* 0x0000000300007221 */ /* 0x000fce0000010000 */
.L_x_32:
[----:B------:R-:W-:Y:S05]  /*08c0*/  BSYNC.RECONVERGENT B1 ;  /* 0x0000000000017941 */ /* 0x000fea0003800200 */
.L_x_22:
[----:B------:R-:W-:-:S04]  /*08d0*/  IMAD.MOV.U32 R5, RZ, RZ, 0x0 ;  /* 0x00000000ff057424 */ /* 0x000fc800078e00ff */
[----:B0-----:R-:W-:Y:S05]  /*08e0*/  RET.REL.NODEC R4 `(_Z23elementwise_silu_kernelPKfPfi) ;  /* 0xfffffff404c47950 */ /* 0x001fea0003c3ffff */
.L_x_33:
        /* <DEDUP_REMOVED lines=9> */
.L_x_87:


//--------------------- .text._Z23elementwise_gelu_kernelPKfPfi --------------------------
	.section	.text._Z23elementwise_gelu_kernelPKfPfi,"ax",@progbits
	.align	128
        .global         _Z23elementwise_gelu_kernelPKfPfi
        .type           _Z23elementwise_gelu_kernelPKfPfi,@function
        .size           _Z23elementwise_gelu_kernelPKfPfi,(.L_x_98 - _Z23elementwise_gelu_kernelPKfPfi)
        .other          _Z23elementwise_gelu_kernelPKfPfi,@"STO_CUDA_ENTRY STV_DEFAULT"
_Z23elementwise_gelu_kernelPKfPfi:
.text._Z23elementwise_gelu_kernelPKfPfi:
        /* <DEDUP_REMOVED lines=11> */
[----:B-1----:R0:W2:Y:S01]  /*00b0*/  LDG.E R4, desc[UR4][R2.64] ;  /* 0x0000000402047981 */ /* 0x0020a2000c1e1900 */
[----:B------:R-:W-:Y:S01]  /*00c0*/  MOV R10, 0x3c80f082 ;  /* 0x3c80f082000a7802 */ /* 0x000fe20000000f00 */
[----:B------:R-:W-:Y:S01]  /*00d0*/  HFMA2 R11, -RZ, RZ, 1.875, 0 ;  /* 0x3f800000ff0b7431 */ /* 0x000fe200000001ff */
[----:B0-----:R-:W0:Y:S02]  /*00e0*/  LDC.64 R2, c[0x0][0x388] ;  /* 0x0000e200ff027b82 */ /* 0x001e240000000a00 */
[----:B0-----:R-:W-:-:S04]  /*00f0*/  IMAD.WIDE R2, R5, 0x4, R2 ;  /* 0x0000000405027825 */ /* 0x001fc800078e0202 */
[----:B--2---:R-:W-:-:S04]  /*0100*/  FMUL R7, R4, 0.044714998453855514526 ;  /* 0x3d37271304077820 */ /* 0x004fc80000400000 */
[----:B------:R-:W-:-:S04]  /*0110*/  FMUL R7, R4, R7 ;  /* 0x0000000704077220 */ /* 0x000fc80000400000 */
[----:B------:R-:W-:-:S04]  /*0120*/  FFMA R7, R4, R7, R4 ;  /* 0x0000000704077223 */ /* 0x000fc80000000004 */
[----:B------:R-:W-:-:S04]  /*0130*/  FMUL R7, R7, 0.79788458347320556641 ;  /* 0x3f4c422a07077820 */ /* 0x000fc80000400000 */
[C---:B------:R-:W-:Y:S01]  /*0140*/  FMUL R0, |R7|.reuse, 2.8853900432586669922 ;  /* 0x4038aa3b07007820 */ /* 0x040fe20000400200 */
        /* <DEDUP_REMOVED lines=13> */
[----:B------:R-:W-:-:S04]  /*0220*/  @!P1 FFMA R8, R7, R0, R7 ;  /* 0x0000000007089223 */ /* 0x000fc80000000007 */
[----:B------:R-:W-:-:S04]  /*0230*/  FADD R8, R8, 1 ;  /* 0x3f80000008087421 */ /* 0x000fc80000000000 */
[----:B------:R-:W-:-:S04]  /*0240*/  FMUL R7, R8, 0.5 ;  /* 0x3f00000008077820 */ /* 0x000fc80000400000 */
[----:B------:R-:W-:-:S05]  /*0250*/  FMUL R7, R4, R7 ;  /* 0x0000000704077220 */ /* 0x000fca0000400000 */
[----:B------:R-:W-:Y:S01]  /*0260*/  STG.E desc[UR4][R2.64], R7 ;  /* 0x0000000702007986 */ /* 0x000fe2000c101904 */
[----:B------:R-:W-:Y:S05]  /*0270*/  EXIT ;  /* 0x000000000000794d */ /* 0x000fea0003800000 */
.L_x_34:
        /* <DEDUP_REMOVED lines=16> */
.L_x_98:


//--------------------- .text._Z23elementwise_relu_kernelPKfPfi --------------------------
	.section	.text._Z23elementwise_relu_kernelPKfPfi,"ax",@progbits
	.align	128
        .global         _Z23elementwise_relu_kernelPKfPfi
        .type           _Z23elementwise_relu_kernelPKfPfi,@function
        .size           _Z23elementwise_relu_kernelPKfPfi,(.L_x_99 - _Z23elementwise_relu_kernelPKfPfi)
        .other          _Z23elementwise_relu_kernelPKfPfi,@"STO_CUDA_ENTRY STV_DEFAULT"
_Z23elementwise_relu_kernelPKfPfi:
.text._Z23elementwise_relu_kernelPKfPfi:
        /* <DEDUP_REMOVED lines=11> */
[----:B0-----:R-:W-:-:S06]  /*00b0*/  IMAD.WIDE R2, R7, 0x4, R2 ;  /* 0x0000000407027825 */ /* 0x001fcc00078e0202 */
[----:B-1----:R-:W3:Y:S01]  /*00c0*/  LDG.E R2, desc[UR4][R2.64] ;  /* 0x0000000402027981 */ /* 0x002ee2000c1e1900 */
[----:B--2---:R-:W-:Y:S01]  /*00d0*/  IMAD.WIDE R4, R7, 0x4, R4 ;  /* 0x0000000407047825 */ /* 0x004fe200078e0204 */
[----:B---3--:R-:W-:-:S05]  /*00e0*/  FMNMX R7, RZ, R2, !PT ;  /* 0x00000002ff077209 */ /* 0x008fca0007800000 */
[----:B------:R-:W-:Y:S01]  /*00f0*/  STG.E desc[UR4][R4.64], R7 ;  /* 0x0000000704007986 */ /* 0x000fe2000c101904 */
[----:B------:R-:W-:Y:S05]  /*0100*/  EXIT ;  /* 0x000000000000794d */ /* 0x000fea0003800000 */
.L_x_35:
        /* <DEDUP_REMOVED lines=15> */
.L_x_99:


//--------------------- .text._Z24elementwise_clamp_kernelPKfPfffi --------------------------
	.section	.text._Z24elementwise_clamp_kernelPKfPfffi,"ax",@progbits
	.align	128
        .global         _Z24elementwise_clamp_kernelPKfPfffi
        .type           _Z24elementwise_clamp_kernelPKfPfffi,@function
        .size           _Z24elementwise_clamp_kernelPKfPfffi,(.L_x_100 - _Z24elementwise_clamp_kernelPKfPfffi)
        .other          _Z24elementwise_clamp_kernelPKfPfffi,@"STO_CUDA_ENTRY STV_DEFAULT"
_Z24elementwise_clamp_kernelPKfPfffi:
.text._Z24elementwise_clamp_kernelPKfPfffi:
        /* <DEDUP_REMOVED lines=10> */
[----:B------:R-:W2:Y:S06]  /*00a0*/  LDCU.64 UR6, c[0x0][0x390] ;  /* 0x00007200ff0677ac */ /* 0x000eac0008000a00 */
[----:B------:R-:W3:Y:S01]  /*00b0*/  LDC.64 R4, c[0x0][0x388] ;  /* 0x0000e200ff047b82 */ /* 0x000ee20000000a00 */
[----:B0-----:R-:W-:-:S06]  /*00c0*/  IMAD.WIDE R2, R7, 0x4, R2 ;  /* 0x0000000407027825 */ /* 0x001fcc00078e0202 */
[----:B-1----:R-:W2:Y:S01]  /*00d0*/  LDG.E R2, desc[UR4][R2.64] ;  /* 0x0000000402027981 */ /* 0x002ea2000c1e1900 */
[----:B---3--:R-:W-:Y:S01]  /*00e0*/  IMAD.WIDE R4, R7, 0x4, R4 ;  /* 0x0000000407047825 */ /* 0x008fe200078e0204 */
[----:B--2---:R-:W-:-:S04]  /*00f0*/  FMNMX R0, R2, UR6, !PT ;  /* 0x0000000602007c09 */ /* 0x004fc8000f800000 */
[----:B------:R-:W-:-:S05]  /*0100*/  FMNMX R7, R0, UR7, PT ;  /* 0x0000000700077c09 */ /* 0x000fca000b800000 */
[----:B------:R-:W-:Y:S01]  /*0110*/  STG.E desc[UR4][R4.64], R7 ;  /* 0x0000000704007986 */ /* 0x000fe2000c101904 */
[----:B------:R-:W-:Y:S05]  /*0120*/  EXIT ;  /* 0x000000000000794d */ /* 0x000fea0003800000 */
.L_x_36:
        /* <DEDUP_REMOVED lines=13> */
.L_x_100:


//--------------------- .text._Z23elementwise_sign_kernelPKfPfi --------------------------
	.section	.text._Z23elementwise_sign_kernelPKfPfi,"ax",@progbits
	.align	128
        .global         _Z23elementwise_sign_kernelPKfPfi
        .type           _Z23elementwise_sign_kernelPKfPfi,@function
        .size           _Z23elementwise_sign_kernelPKfPfi,(.L_x_101 - _Z23elementwise_sign_kernelPKfPfi)
        .other          _Z23elementwise_sign_kernelPKfPfi,@"STO_CUDA_ENTRY STV_DEFAULT"
_Z23elementwise_sign_kernelPKfPfi:
.text._Z23elementwise_sign_kernelPKfPfi:
        /* <DEDUP_REMOVED lines=14> */
[----:B---3--:R-:W-:-:S04]  /*00e0*/  FSETP.LT.AND P0, PT, R2, RZ, PT ;  /* 0x000000ff0200720b */ /* 0x008fc80003f01000 */
[----:B------:R-:W-:Y:S02]  /*00f0*/  SEL R0, RZ, 0xffffffff, !P0 ;  /* 0xffffffffff007807 */ /* 0x000fe40004000000 */
[----:B------:R-:W-:Y:S02]  /*0100*/  FSETP.GT.AND P0, PT, R2, RZ, PT ;  /* 0x000000ff0200720b */ /* 0x000fe40003f04000 */
[----:B------:R-:W-:-:S04]  /*0110*/  I2FP.F32.S32 R0, R0 ;  /* 0x0000000000007245 */ /* 0x000fc80000201400 */
[----:B------:R-:W-:-:S05]  /*0120*/  FSEL R7, R0, 1, !P0 ;  /* 0x3f80000000077808 */ /* 0x000fca0004000000 */
[----:B------:R-:W-:Y:S01]  /*0130*/  STG.E desc[UR4][R4.64], R7 ;  /* 0x0000000704007986 */ /* 0x000fe2000c101904 */
[----:B------:R-:W-:Y:S05]  /*0140*/  EXIT ;  /* 0x000000000000794d */ /* 0x000fea0003800000 */
.L_x_37:
        /* <DEDUP_REMOVED lines=11> */
.L_x_101:


//--------------------- .text._Z22elementwise_abs_kernelPKfPfi --------------------------
	.section	.text._Z22elementwise_abs_kernelPKfPfi,"ax",@progbits
	.align	128
        .global         _Z22elementwise_abs_kernelPKfPfi
        .type           _Z22elementwise_abs_kernelPKfPfi,@function
        .size           _Z22elementwise_abs_kernelPKfPfi,(.L_x_102 - _Z22elementwise_abs_kernelPKfPfi)
        .other          _Z22elementwise_abs_kernelPKfPfi,@"STO_CUDA_ENTRY STV_DEFAULT"
_Z22elementwise_abs_kernelPKfPfi:
.text._Z22elementwise_abs_kernelPKfPfi:
        /* <DEDUP_REMOVED lines=13> */
[----:B--2---:R-:W-:-:S04]  /*00d0*/  IMAD.WIDE R4, R7, 0x4, R4 ;  /* 0x0000000407047825 */ /* 0x004fc800078e0204 */
[----:B---3--:R-:W-:-:S05]  /*00e0*/  FADD R7, |R2|, -RZ ;  /* 0x800000ff02077221 */ /* 0x008fca0000000200 */
[----:B------:R-:W-:Y:S01]  /*00f0*/  STG.E desc[UR4][R4.64], R7 ;  /* 0x0000000704007986 */ /* 0x000fe2000c101904 */
[----:B------:R-:W-:Y:S05]  /*0100*/  EXIT ;  /* 0x000000000000794d */ /* 0x000fea0003800000 */
.L_x_38:
        /* <DEDUP_REMOVED lines=15> */
.L_x_102:


//--------------------- .text._Z22elementwise_tan_kernelPKfPfi --------------------------
	.section	.text._Z22elementwise_tan_kernelPKfPfi,"ax",@progbits
	.align	128
        .global         _Z22elementwise_tan_kernelPKfPfi
        .type           _Z22elementwise_tan_kernelPKfPfi,@function
        .size           _Z22elementwise_tan_kernelPKfPfi,(.L_x_103 - _Z22elementwise_tan_kernelPKfPfi)
        .other          _Z22elementwise_tan_kernelPKfPfi,@"STO_CUDA_ENTRY STV_DEFAULT"
_Z22elementwise_tan_kernelPKfPfi:
.text._Z22elementwise_tan_kernelPKfPfi:
        /* <DEDUP_REMOVED lines=12> */
[----:B------:R-:W-:Y:S01]  /*00c0*/  BSSY.RECONVERGENT B0, `(.L_x_39) ;  /* 0x0000069000007945 */ /* 0x000fe20003800200 */
[C---:B--2---:R-:W-:Y:S01]  /*00d0*/  FMUL R4, R2.reuse, 0.63661974668502807617 ;  /* 0x3f22f98302047820 */ /* 0x044fe20000400000 */
[----:B------:R-:W-:-:S03]  /*00e0*/  FSETP.GE.AND P0, PT, |R2|, 105615, PT ;  /* 0x47ce47800200780b */ /* 0x000fc60003f06200 */
[----:B------:R-:W0:Y:S02]  /*00f0*/  F2I.NTZ R8, R4 ;  /* 0x0000000400087305 */ /* 0x000e240000203100 */
[----:B0-----:R-:W-:-:S05]  /*0100*/  I2FP.F32.S32 R5, R8 ;  /* 0x0000000800057245 */ /* 0x001fca0000201400 */
[----:B------:R-:W-:-:S04]  /*0110*/  FFMA R6, R5, -1.5707962512969970703, R2 ;  /* 0xbfc90fda05067823 */ /* 0x000fc80000000002 */
[----:B------:R-:W-:-:S04]  /*0120*/  FFMA R6, R5, -7.5497894158615963534e-08, R6 ;  /* 0xb3a2216805067823 */ /* 0x000fc80000000006 */
[----:B------:R-:W-:Y:S01]  /*0130*/  FFMA R6, R5, -5.3903029534742383927e-15, R6 ;  /* 0xa7c234c505067823 */ /* 0x000fe20000000006 */
[----:B------:R-:W-:Y:S06]  /*0140*/  @!P0 BRA `(.L_x_40) ;  /* 0x0000000400808947 */ /* 0x000fec0003800000 */
[----:B------:R-:W-:-:S13]  /*0150*/  FSETP.NEU.AND P0, PT, |R2|, +INF , PT ;  /* 0x7f8000000200780b */ /* 0x000fda0003f0d200 */
[----:B------:R-:W-:Y:S01]  /*0160*/  @!P0 FMUL R6, RZ, R2 ;  /* 0x00000002ff068220 */ /* 0x000fe20000400000 */
[----:B------:R-:W-:Y:S01]  /*0170*/  @!P0 IMAD.MOV.U32 R8, RZ, RZ, RZ ;  /* 0x000000ffff088224 */ /* 0x000fe200078e00ff */
[----:B------:R-:W-:Y:S06]  /*0180*/  @!P0 BRA `(.L_x_40) ;  /* 0x0000000400708947 */ /* 0x000fec0003800000 */
[----:B------:R-:W-:Y:S01]  /*0190*/  IMAD.SHL.U32 R3, R2, 0x100, RZ ;  /* 0x0000010002037824 */ /* 0x000fe200078e00ff */
[----:B------:R-:W0:Y:S01]  /*01a0*/  LDCU.64 UR8, c[0x4][URZ] ;  /* 0x01000000ff0877ac */ /* 0x000e220008000a00 */
[----:B------:R-:W-:Y:S02]  /*01b0*/  IMAD.MOV.U32 R11, RZ, RZ, RZ ;  /* 0x000000ffff0b7224 */ /* 0x000fe400078e00ff */
[----:B------:R-:W-:Y:S01]  /*01c0*/  IMAD.MOV.U32 R8, RZ, RZ, RZ ;  /* 0x000000ffff087224 */ /* 0x000fe200078e00ff */
[----:B------:R-:W-:Y:S01]  /*01d0*/  LOP3.LUT R3, R3, 0x80000000, RZ, 0xfc, !PT ;  /* 0x8000000003037812 */ /* 0x000fe200078efcff */
[----:B------:R-:W-:Y:S01]  /*01e0*/  UMOV UR5, URZ ;  /* 0x000000ff00057c82 */ /* 0x000fe20008000000 */
[----:B------:R-:W-:-:S05]  /*01f0*/  UMOV UR4, URZ ;  /* 0x000000ff00047c82 */ /* 0x000fca0008000000 */
.L_x_41:
[----:B0-----:R-:W-:Y:S01]  /*0200*/  MOV R6, UR8 ;  /* 0x0000000800067c02 */ /* 0x001fe20008000f00 */
[----:B------:R-:W-:-:S05]  /*0210*/  IMAD.U32 R7, RZ, RZ, UR9 ;  /* 0x00000009ff077e24 */ /* 0x000fca000f8e00ff */
[----:B------:R-:W2:Y:S01]  /*0220*/  LDG.E.CONSTANT R4, desc[UR6][R6.64] ;  /* 0x0000000606047981 */ /* 0x000ea2000c1e9900 */
[----:B------:R-:W-:Y:S01]  /*0230*/  UIADD3 UR4, UPT, UPT, UR4, 0x1, URZ ;  /* 0x0000000104047890 */ /* 0x000fe2000fffe0ff */
[C---:B------:R-:W-:Y:S01]  /*0240*/  ISETP.EQ.AND P0, PT, R8.reuse, RZ, PT ;  /* 0x000000ff0800720c */ /* 0x040fe20003f02270 */
[----:B------:R-:W-:Y:S01]  /*0250*/  UIADD3 UR8, UP1, UPT, UR8, 0x4, URZ ;  /* 0x0000000408087890 */ /* 0x000fe2000ff3e0ff */
[C---:B------:R-:W-:Y:S01]  /*0260*/  ISETP.EQ.AND P1, PT, R8.reuse, 0x4, PT ;  /* 0x000000040800780c */ /* 0x040fe20003f22270 */
[----:B------:R-:W-:Y:S01]  /*0270*/  UISETP.NE.AND UP0, UPT, UR4, 0x6, UPT ;  /* 0x000000060400788c */ /* 0x000fe2000bf05270 */
[C---:B------:R-:W-:Y:S01]  /*0280*/  ISETP.EQ.AND P2, PT, R8.reuse, 0x8, PT ;  /* 0x000000080800780c */ /* 0x040fe20003f42270 */
[----:B------:R-:W-:Y:S01]  /*0290*/  UIADD3.X UR9, UPT, UPT, URZ, UR9, URZ, UP1, !UPT ;  /* 0x00000009ff097290 */ /* 0x000fe20008ffe4ff */
[C---:B------:R-:W-:Y:S02]  /*02a0*/  ISETP.EQ.AND P3, PT, R8.reuse, 0xc, PT ;  /* 0x0000000c0800780c */ /* 0x040fe40003f62270 */
[----:B------:R-:W-:-:S02]  /*02b0*/  ISETP.EQ.AND P4, PT, R8, 0x10, PT ;  /* 0x000000100800780c */ /* 0x000fc40003f82270 */
[C---:B------:R-:W-:Y:S01]  /*02c0*/  ISETP.EQ.AND P5, PT, R8.reuse, 0x14, PT ;  /* 0x000000140800780c */ /* 0x040fe20003fa2270 */
[----:B------:R-:W-:Y:S02]  /*02d0*/  VIADD R8, R8, 0x4 ;  /* 0x0000000408087836 */ /* 0x000fe40000000000 */
[----:B--2---:R-:W-:-:S03]  /*02e0*/  IMAD.WIDE.U32 R4, R4, R3, RZ ;  /* 0x0000000304047225 */ /* 0x004fc600078e00ff */
[----:B------:R-:W-:-:S04]  /*02f0*/  IADD3 R4, P6, PT, R4, R11, RZ ;  /* 0x0000000b04047210 */ /* 0x000fc80007fde0ff */
[----:B------:R-:W-:Y:S01]  /*0300*/  IADD3.X R11, PT, PT, R5, UR5, RZ, P6, !PT ;  /* 0x00000005050b7c10 */ /* 0x000fe2000b7fe4ff */
[--C-:B------:R-:W-:Y:S01]  /*0310*/  @P0 IMAD.MOV.U32 R9, RZ, RZ, R4.reuse ;  /* 0x000000ffff090224 */ /* 0x100fe200078e0004 */
[----:B------:R-:W-:Y:S01]  /*0320*/  @P3 MOV R13, R4 ;  /* 0x00000004000d3202 */ /* 0x000fe20000000f00 */
[--C-:B------:R-:W-:Y:S02]  /*0330*/  @P1 IMAD.MOV.U32 R10, RZ, RZ, R4.reuse ;  /* 0x000000ffff0a1224 */ /* 0x100fe400078e0004 */
[--C-:B------:R-:W-:Y:S02]  /*0340*/  @P2 IMAD.MOV.U32 R12, RZ, RZ, R4.reuse ;  /* 0x000000ffff0c2224 */ /* 0x100fe400078e0004 */
[--C-:B------:R-:W-:Y:S02]  /*0350*/  @P4 IMAD.MOV.U32 R14, RZ, RZ, R4.reuse ;  /* 0x000000ffff0e4224 */ /* 0x100fe400078e0004 */
[----:B------:R-:W-:Y:S01]  /*0360*/  @P5 IMAD.MOV.U32 R15, RZ, RZ, R4 ;  /* 0x000000ffff0f5224 */ /* 0x000fe200078e0004 */
[----:B------:R-:W-:Y:S06]  /*0370*/  BRA.U UP0, `(.L_x_41) ;  /* 0xfffffffd00a07547 */ /* 0x000fec000b83ffff */
[----:B------:R-:W-:Y:S01]  /*0380*/  SHF.R.U32.HI R3, RZ, 0x17, R2 ;  /* 0x00000017ff037819 */ /* 0x000fe20000011602 */
[----:B------:R-:W-:Y:S03]  /*0390*/  BSSY.RECONVERGENT B1, `(.L_x_42) ;  /* 0x0000029000017945 */ /* 0x000fe60003800200 */
[C---:B------:R-:W-:Y:S02]  /*03a0*/  LOP3.LUT R4, R3.reuse, 0xe0, RZ, 0xc0, !PT ;  /* 0x000000e003047812 */ /* 0x040fe400078ec0ff */
[----:B------:R-:W-:-:S03]  /*03b0*/  LOP3.LUT P6, RZ, R3, 0x1f, RZ, 0xc0, !PT ;  /* 0x0000001f03ff7812 */ /* 0x000fc600078cc0ff */
[----:B------:R-:W-:-:S05]  /*03c0*/  VIADD R4, R4, 0xffffff80 ;  /* 0xffffff8004047836 */ /* 0x000fca0000000000 */
[----:B------:R-:W-:-:S04]  /*03d0*/  SHF.R.U32.HI R4, RZ, 0x5, R4 ;  /* 0x00000005ff047819 */ /* 0x000fc80000011604 */
[----:B------:R-:W-:-:S04]  /*03e0*/  LEA R6, -R4, RZ, 0x2 ;  /* 0x000000ff04067211 */ /* 0x000fc800078e11ff */
[C---:B------:R-:W-:Y:S02]  /*03f0*/  ISETP.EQ.AND P3, PT, R6.reuse, -0x18, PT ;  /* 0xffffffe80600780c */ /* 0x040fe40003f62270 */
[C---:B------:R-:W-:Y:S02]  /*0400*/  ISETP.EQ.AND P4, PT, R6.reuse, -0x14, PT ;  /* 0xffffffec0600780c */ /* 0x040fe40003f82270 */
[C---:B------:R-:W-:Y:S02]  /*0410*/  ISETP.EQ.AND P2, PT, R6.reuse, -0x10, PT ;  /* 0xfffffff00600780c */ /* 0x040fe40003f42270 */
[C---:B------:R-:W-:Y:S02]  /*0420*/  ISETP.EQ.AND P1, PT, R6.reuse, -0xc, PT ;  /* 0xfffffff40600780c */ /* 0x040fe40003f22270 */
[C---:B------:R-:W-:Y:S02]  /*0430*/  ISETP.EQ.AND P0, PT, R6.reuse, -0x8, PT ;  /* 0xfffffff80600780c */ /* 0x040fe40003f02270 */
[----:B------:R-:W-:-:S03]  /*0440*/  ISETP.EQ.AND P5, PT, R6, RZ, PT ;  /* 0x000000ff0600720c */ /* 0x000fc60003fa2270 */
[--C-:B------:R-:W-:Y:S01]  /*0450*/  @P3 IMAD.MOV.U32 R4, RZ, RZ, R9.reuse ;  /* 0x000000ffff043224 */ /* 0x100fe200078e0009 */
[C---:B------:R-:W-:Y:S01]  /*0460*/  ISETP.EQ.AND P3, PT, R6.reuse, -0x4, PT ;  /* 0xfffffffc0600780c */ /* 0x040fe20003f62270 */
[----:B------:R-:W-:Y:S02]  /*0470*/  @P4 IMAD.MOV.U32 R5, RZ, RZ, R9 ;  /* 0x000000ffff054224 */ /* 0x000fe400078e0009 */
[----:B------:R-:W-:Y:S01]  /*0480*/  @P4 IMAD.MOV.U32 R4, RZ, RZ, R10 ;  /* 0x000000ffff044224 */ /* 0x000fe200078e000a */
[----:B------:R-:W-:Y:S01]  /*0490*/  ISETP.EQ.AND P4, PT, R6, 0x4, PT ;  /* 0x000000040600780c */ /* 0x000fe20003f82270 */
[----:B------:R-:W-:Y:S01]  /*04a0*/  @P2 IMAD.MOV.U32 R4, RZ, RZ, R12 ;  /* 0x000000ffff042224 */ /* 0x000fe200078e000c */
[----:B------:R-:W-:Y:S01]  /*04b0*/  @P2 MOV R5, R10 ;  /* 0x0000000a00052202 */ /* 0x000fe20000000f00 */
[----:B------:R-:W-:Y:S02]  /*04c0*/  @P1 IMAD.MOV.U32 R4, RZ, RZ, R13 ;  /* 0x000000ffff041224 */ /* 0x000fe400078e000d */
[----:B------:R-:W-:-:S02]  /*04d0*/  @P0 IMAD.MOV.U32 R4, RZ, RZ, R14 ;  /* 0x000000ffff040224 */ /* 0x000fc400078e000e */
[----:B------:R-:W-:Y:S01]  /*04e0*/  @P1 IMAD.MOV.U32 R5, RZ, RZ, R12 ;  /* 0x000000ffff051224 */ /* 0x000fe200078e000c */
[----:B------:R-:W-:Y:S01]  /*04f0*/  @P0 MOV R5, R13 ;  /* 0x0000000d00050202 */ /* 0x000fe20000000f00 */
[----:B------:R-:W-:Y:S02]  /*0500*/  @P3 IMAD.MOV.U32 R4, RZ, RZ, R15 ;  /* 0x000000ffff043224 */ /* 0x000fe400078e000f */
[--C-:B------:R-:W-:Y:S02]  /*0510*/  @P5 IMAD.MOV.U32 R4, RZ, RZ, R11.reuse ;  /* 0x000000ffff045224 */ /* 0x100fe400078e000b */
[----:B------:R-:W-:Y:S01]  /*0520*/  @P3 IMAD.MOV.U32 R5, RZ, RZ, R14 ;  /* 0x000000ffff053224 */ /* 0x000fe200078e000e */
[----:B------:R-:W-:Y:S01]  /*0530*/  @P5 MOV R5, R15 ;  /* 0x0000000f00055202 */ /* 0x000fe20000000f00 */
[----:B------:R-:W-:Y:S02]  /*0540*/  @P4 IMAD.MOV.U32 R5, RZ, RZ, R11 ;  /* 0x000000ffff054224 */ /* 0x000fe400078e000b */
[----:B------:R-:W-:Y:S01]  /*0550*/  IMAD.MOV.U32 R8, RZ, RZ, R4 ;  /* 0x000000ffff087224 */ /* 0x000fe200078e0004 */
[----:B------:R-:W-:Y:S06]  /*0560*/  @!P6 BRA `(.L_x_43) ;  /* 0x00000000002ce947 */ /* 0x000fec0003800000 */
[----:B------:R-:W-:Y:S01]  /*0570*/  @P2 MOV R4, R9 ;  /* 0x0000000900042202 */ /* 0x000fe20000000f00 */
[----:B------:R-:W-:Y:S01]  /*0580*/  @P1 IMAD.MOV.U32 R4, RZ, RZ, R10 ;  /* 0x000000ffff041224 */ /* 0x000fe200078e000a */
[----:B------:R-:W-:Y:S01]  /*0590*/  LOP3.LUT R3, R3, 0x1f, RZ, 0xc0, !PT ;  /* 0x0000001f03037812 */ /* 0x000fe200078ec0ff */
[----:B------:R-:W-:Y:S01]  /*05a0*/  @P0 IMAD.MOV.U32 R4, RZ, RZ, R12 ;  /* 0x000000ffff040224 */ /* 0x000fe200078e000c */
[----:B------:R-:W-:Y:S01]  /*05b0*/  ISETP.EQ.AND P0, PT, R6, 0x8, PT ;  /* 0x000000080600780c */ /* 0x000fe20003f02270 */
[----:B------:R-:W-:Y:S01]  /*05c0*/  @P3 IMAD.MOV.U32 R4, RZ, RZ, R13 ;  /* 0x000000ffff043224 */ /* 0x000fe200078e000d */
[----:B------:R-:W-:Y:S01]  /*05d0*/  @P5 MOV R4, R14 ;  /* 0x0000000e00045202 */ /* 0x000fe20000000f00 */
[----:B------:R-:W-:Y:S01]  /*05e0*/  @P4 IMAD.MOV.U32 R4, RZ, RZ, R15 ;  /* 0x000000ffff044224 */ /* 0x000fe200078e000f */
[----:B------:R-:W-:-:S09]  /*05f0*/  SHF.L.W.U32.HI R8, R5, R3, R8 ;  /* 0x0000000305087219 */ /* 0x000fd20000010e08 */
[----:B------:R-:W-:-:S05]  /*0600*/  @P0 IMAD.MOV.U32 R4, RZ, RZ, R11 ;  /* 0x000000ffff040224 */ /* 0x000fca00078e000b */
[----:B------:R-:W-:-:S07]  /*0610*/  SHF.L.W.U32.HI R5, R4, R3, R5 ;  /* 0x0000000304057219 */ /* 0x000fce0000010e05 */
.L_x_43:
[----:B------:R-:W-:Y:S05]  /*0620*/  BSYNC.RECONVERGENT B1 ;  /* 0x0000000000017941 */ /* 0x000fea0003800200 */
.L_x_42:
[C---:B------:R-:W-:Y:S01]  /*0630*/  SHF.L.W.U32.HI R3, R5.reuse, 0x2, R8 ;  /* 0x0000000205037819 */ /* 0x040fe20000010e08 */
[----:B------:R-:W-:Y:S01]  /*0640*/  IMAD.SHL.U32 R5, R5, 0x4, RZ ;  /* 0x0000000405057824 */ /* 0x000fe200078e00ff */
[----:B------:R-:W-:Y:S01]  /*0650*/  UMOV UR4, 0x54442d19 ;  /* 0x54442d1900047882 */ /* 0x000fe20000000000 */
[----:B------:R-:W-:Y:S01]  /*0660*/  UMOV UR5, 0x3bf921fb ;  /* 0x3bf921fb00057882 */ /* 0x000fe20000000000 */
[----:B------:R-:W-:Y:S02]  /*0670*/  SHF.R.S32.HI R4, RZ, 0x1f, R3 ;  /* 0x0000001fff047819 */ /* 0x000fe40000011403 */
[----:B------:R-:W-:Y:S02]  /*0680*/  ISETP.GE.AND P0, PT, R2, RZ, PT ;  /* 0x000000ff0200720c */ /* 0x000fe40003f06270 */
[C---:B------:R-:W-:Y:S02]  /*0690*/  LOP3.LUT R6, R4.reuse, R5, RZ, 0x3c, !PT ;  /* 0x0000000504067212 */ /* 0x040fe400078e3cff */
[----:B------:R-:W-:-:S02]  /*06a0*/  LOP3.LUT R7, R4, R3, RZ, 0x3c, !PT ;  /* 0x0000000304077212 */ /* 0x000fc400078e3cff */
[----:B------:R-:W-:Y:S02]  /*06b0*/  SHF.R.U32.HI R8, RZ, 0x1e, R8 ;  /* 0x0000001eff087819 */ /* 0x000fe40000011608 */
[----:B------:R-:W0:Y:S01]  /*06c0*/  I2F.F64.S64 R4, R6 ;  /* 0x0000000600047312 */ /* 0x000e220000301c00 */
[C---:B------:R-:W-:Y:S02]  /*06d0*/  LOP3.LUT R2, R3.reuse, R2, RZ, 0x3c, !PT ;  /* 0x0000000203027212 */ /* 0x040fe400078e3cff */
[----:B------:R-:W-:Y:S02]  /*06e0*/  LEA.HI R8, R3, R8, RZ, 0x1 ;  /* 0x0000000803087211 */ /* 0x000fe400078f08ff */
[----:B------:R-:W-:Y:S02]  /*06f0*/  ISETP.GE.AND P1, PT, R2, RZ, PT ;  /* 0x000000ff0200720c */ /* 0x000fe40003f26270 */
[----:B------:R-:W-:-:S05]  /*0700*/  IADD3 R2, PT, PT, -R8, RZ, RZ ;  /* 0x000000ff08027210 */ /* 0x000fca0007ffe1ff */
[----:B------:R-:W-:Y:S01]  /*0710*/  @!P0 IMAD.MOV.U32 R8, RZ, RZ, R2 ;  /* 0x000000ffff088224 */ /* 0x000fe200078e0002 */
[----:B0-----:R-:W-:-:S10]  /*0720*/  DMUL R4, R4, UR4 ;  /* 0x0000000404047c28 */ /* 0x001fd40008000000 */
[----:B------:R-:W0:Y:S02]  /*0730*/  F2F.F32.F64 R4, R4 ;  /* 0x0000000400047310 */ /* 0x000e240000301000 */
[----:B0-----:R-:W-:-:S07]  /*0740*/  FSEL R6, -R4, R4, !P1 ;  /* 0x0000000404067208 */ /* 0x001fce0004800100 */
.L_x_40:
[----:B------:R-:W-:Y:S05]  /*0750*/  BSYNC.RECONVERGENT B0 ;  /* 0x0000000000007941 */ /* 0x000fea0003800200 */
.L_x_39:
[----:B------:R-:W-:Y:S02]  /*0760*/  IMAD.MOV.U32 R3, RZ, RZ, 0x3c190000 ;  /* 0x3c190000ff037424 */ /* 0x000fe400078e00ff */
[C---:B------:R-:W-:Y:S01]  /*0770*/  FMUL R4, R6.reuse, R6 ;  /* 0x0000000606047220 */ /* 0x040fe20000400000 */
[----:B------:R-:W-:Y:S02]  /*0780*/  FSETP.NEU.AND P0, PT, |R6|, 0.00049096695147454738617, PT ;  /* 0x3a00b43c0600780b */ /* 0x000fe40003f0d200 */
[----:B------:R-:W-:Y:S01]  /*0790*/  LOP3.LUT R8, R8, 0x1, RZ, 0xc0, !PT ;  /* 0x0000000108087812 */ /* 0x000fe200078ec0ff */
[----:B------:R-:W-:-:S03]  /*07a0*/  FFMA R3, R4, R3, 0.003265380859375 ;  /* 0x3b56000004037423 */ /* 0x000fc60000000003 */
[----:B------:R-:W-:Y:S01]  /*07b0*/  ISETP.NE.U32.AND P1, PT, R8, 0x1, PT ;  /* 0x000000010800780c */ /* 0x000fe20003f25070 */
[----:B------:R-:W-:-:S04]  /*07c0*/  FFMA R3, R4, R3, 0.0242919921875 ;  /* 0x3cc7000004037423 */ /* 0x000fc80000000003 */
[----:B------:R-:W-:-:S04]  /*07d0*/  FFMA R3, R4, R3, 0.053466796875 ;  /* 0x3d5b000004037423 */ /* 0x000fc80000000003 */
[C---:B------:R-:W-:Y:S02]  /*07e0*/  FFMA R5, R4.reuse, R3, 0.13337790966033935547 ;  /* 0x3e08943804057423 */ /* 0x040fe40000000003 */
[----:B------:R-:W0:Y:S02]  /*07f0*/  LDC.64 R2, c[0x0][0x388] ;  /* 0x0000e200ff027b82 */ /* 0x000e240000000a00 */
[C---:B------:R-:W-:Y:S01]  /*0800*/  FFMA R5, R4.reuse, R5, 0.33333230018615722656 ;  /* 0x3eaaaa8804057423 */ /* 0x040fe20000000005 */
[----:B------:R-:W-:-:S04]  /*0810*/  FMUL R4, R4, R6 ;  /* 0x0000000604047220 */ /* 0x000fc80000400000 */
[----:B------:R-:W-:-:S06]  /*0820*/  @P0 FFMA R6, R5, R4, R6 ;  /* 0x0000000405060223 */ /* 0x000fcc0000000006 */
[----:B------:R-:W1:Y:S01]  /*0830*/  @!P1 MUFU.RCP R6, -R6 ;  /* 0x8000000600069308 */ /* 0x000e620000001000 */
[----:B0-----:R-:W-:-:S05]  /*0840*/  IMAD.WIDE R2, R0, 0x4, R2 ;  /* 0x0000000400027825 */ /* 0x001fca00078e0202 */
[----:B-1----:R-:W-:Y:S01]  /*0850*/  STG.E desc[UR6][R2.64], R6 ;  /* 0x0000000602007986 */ /* 0x002fe2000c101906 */
[----:B------:R-:W-:Y:S05]  /*0860*/  EXIT ;  /* 0x000000000000794d */ /* 0x000fea0003800000 */
.L_x_44:
        /* <DEDUP_REMOVED lines=9> */
.L_x_103:


//--------------------- .text._Z22elementwise_cos_kernelPKfPfi --------------------------
	.section	.text._Z22elementwise_cos_kernelPKfPfi,"ax",@progbits
	.align	128
        .global         _Z22elementwise_cos_kernelPKfPfi
        .type           _Z22elementwise_cos_kernelPKfPfi,@function
        .size           _Z22elementwise_cos_kernelPKfPfi,(.L_x_104 - _Z22elementwise_cos_kernelPKfPfi)
        .other          _Z22elementwise_cos_kernelPKfPfi,@"STO_CUDA_ENTRY STV_DEFAULT"
_Z22elementwise_cos_kernelPKfPfi:
.text._Z22elementwise_cos_kernelPKfPfi:
        /* <DEDUP_REMOVED lines=12> */
[----:B------:R-:W-:Y:S01]  /*00c0*/  BSSY.RECONVERGENT B0, `(.L_x_45) ;  /* 0x0000069000007945 */ /* 0x000fe20003800200 */
[C---:B--2---:R-:W-:Y:S01]  /*00d0*/  FMUL R3, R0.reuse, 0.63661974668502807617 ;  /* 0x3f22f98300037820 */ /* 0x044fe20000400000 */
[----:B------:R-:W-:-:S05]  /*00e0*/  FSETP.GE.AND P0, PT, |R0|, 105615, PT ;  /* 0x47ce47800000780b */ /* 0x000fca0003f06200 */
        /* <DEDUP_REMOVED lines=17> */
.L_x_47:
[----:B0-----:R-:W-:Y:S01]  /*0200*/  IMAD.U32 R6, RZ, RZ, UR8 ;  /* 0x00000008ff067e24 */ /* 0x001fe2000f8e00ff */
[----:B------:R-:W-:-:S05]  /*0210*/  MOV R7, UR9 ;  /* 0x0000000900077c02 */ /* 0x000fca0008000f00 */
        /* <DEDUP_REMOVED lines=27> */
[----:B------:R-:W-:-:S05]  /*03d0*/  SHF.R.U32.HI R4, RZ, 0x5, R4 ;  /* 0x00000005ff047819 */ /* 0x000fca0000011604 */
[----:B------:R-:W-:-:S05]  /*03e0*/  IMAD.U32 R6, R4, -0x4, RZ ;  /* 0xfffffffc04067824 */ /* 0x000fca00078e00ff */
[C---:B------:R-:W-:Y:S02]  /*03f0*/  ISETP.EQ.AND P3, PT, R6.reuse, -0x18, PT ;  /* 0xffffffe80600780c */ /* 0x040fe40003f62270 */
[C---:B------:R-:W-:Y:S02]  /*0400*/  ISETP.EQ.AND P4, PT, R6.reuse, -0x14, PT ;  /* 0xffffffec0600780c */ /* 0x040fe40003f82270 */
[C---:B------:R-:W-:Y:S02]  /*0410*/  ISETP.EQ.AND P2, PT, R6.reuse, -0x10, PT ;  /* 0xfffffff00600780c */ /* 0x040fe40003f42270 */
[C---:B------:R-:W-:Y:S02]  /*0420*/  ISETP.EQ.AND P1, PT, R6.reuse, -0xc, PT ;  /* 0xfffffff40600780c */ /* 0x040fe40003f22270 */
[C---:B------:R-:W-:Y:S02]  /*0430*/  ISETP.EQ.AND P0, PT, R6.reuse, -0x8, PT ;  /* 0xfffffff80600780c */ /* 0x040fe40003f02270 */
[----:B------:R-:W-:-:S03]  /*0440*/  ISETP.EQ.AND P5, PT, R6, RZ, PT ;  /* 0x000000ff0600720c */ /* 0x000fc60003fa2270 */
[----:B------:R-:W-:Y:S02]  /*0450*/  @P3 MOV R4, R9 ;  /* 0x0000000900043202 */ /* 0x000fe40000000f00 */
[C---:B------:R-:W-:Y:S01]  /*0460*/  ISETP.EQ.AND P3, PT, R6.reuse, -0x4, PT ;  /* 0xfffffffc0600780c */ /* 0x040fe20003f62270 */
[----:B------:R-:W-:Y:S02]  /*0470*/  @P4 IMAD.MOV.U32 R5, RZ, RZ, R9 ;  /* 0x000000ffff054224 */ /* 0x000fe400078e0009 */
[----:B------:R-:W-:Y:S01]  /*0480*/  @P4 IMAD.MOV.U32 R4, RZ, RZ, R10 ;  /* 0x000000ffff044224 */ /* 0x000fe200078e000a */
[----:B------:R-:W-:Y:S01]  /*0490*/  ISETP.EQ.AND P4, PT, R6, 0x4, PT ;  /* 0x000000040600780c */ /* 0x000fe20003f82270 */
[----:B------:R-:W-:Y:S02]  /*04a0*/  @P2 IMAD.MOV.U32 R4, RZ, RZ, R12 ;  /* 0x000000ffff042224 */ /* 0x000fe400078e000c */
[----:B------:R-:W-:Y:S02]  /*04b0*/  @P1 IMAD.MOV.U32 R4, RZ, RZ, R13 ;  /* 0x000000ffff041224 */ /* 0x000fe400078e000d */
[----:B------:R-:W-:-:S02]  /*04c0*/  @P0 IMAD.MOV.U32 R4, RZ, RZ, R14 ;  /* 0x000000ffff040224 */ /* 0x000fc400078e000e */
[----:B------:R-:W-:Y:S01]  /*04d0*/  @P2 IMAD.MOV.U32 R5, RZ, RZ, R10 ;  /* 0x000000ffff052224 */ /* 0x000fe200078e000a */
[----:B------:R-:W-:Y:S01]  /*04e0*/  @P1 MOV R5, R12 ;  /* 0x0000000c00051202 */ /* 0x000fe20000000f00 */
[----:B------:R-:W-:Y:S01]  /*04f0*/  @P0 IMAD.MOV.U32 R5, RZ, RZ, R13 ;  /* 0x000000ffff050224 */ /* 0x000fe200078e000d */
[----:B------:R-:W-:Y:S01]  /*0500*/  @P3 MOV R4, R15 ;  /* 0x0000000f00043202 */ /* 0x000fe20000000f00 */
[----:B------:R-:W-:Y:S02]  /*0510*/  @P5 IMAD.MOV.U32 R4, RZ, RZ, R11 ;  /* 0x000000ffff045224 */ /* 0x000fe400078e000b */
[----:B------:R-:W-:Y:S02]  /*0520*/  @P3 IMAD.MOV.U32 R5, RZ, RZ, R14 ;  /* 0x000000ffff053224 */ /* 0x000fe400078e000e */
[----:B------:R-:W-:Y:S02]  /*0530*/  @P5 IMAD.MOV.U32 R5, RZ, RZ, R15 ;  /* 0x000000ffff055224 */ /* 0x000fe400078e000f */
[----:B------:R-:W-:-:S02]  /*0540*/  @P4 IMAD.MOV.U32 R5, RZ, RZ, R11 ;  /* 0x000000ffff054224 */ /* 0x000fc400078e000b */
        /* <DEDUP_REMOVED lines=8> */
[----:B------:R-:W-:Y:S01]  /*05d0*/  SHF.L.W.U32.HI R8, R5, R3, R8 ;  /* 0x0000000305087219 */ /* 0x000fe20000010e08 */
[----:B------:R-:W-:Y:S01]  /*05e0*/  @P5 IMAD.MOV.U32 R4, RZ, RZ, R14 ;  /* 0x000000ffff045224 */ /* 0x000fe200078e000e */
[----:B------:R-:W-:-:S09]  /*05f0*/  @P4 MOV R4, R15 ;  /* 0x0000000f00044202 */ /* 0x000fd20000000f00 */
[----:B------:R-:W-:-:S05]  /*0600*/  @P0 IMAD.MOV.U32 R4, RZ, RZ, R11 ;  /* 0x000000ffff040224 */ /* 0x000fca00078e000b */
[----:B------:R-:W-:-:S07]  /*0610*/  SHF.L.W.U32.HI R5, R4, R3, R5 ;  /* 0x0000000304057219 */ /* 0x000fce0000010e05 */
.L_x_49:
[----:B------:R-:W-:Y:S05]  /*0620*/  BSYNC.RECONVERGENT B1 ;  /* 0x0000000000017941 */ /* 0x000fea0003800200 */
.L_x_48:
        /* <DEDUP_REMOVED lines=12> */
[----:B------:R-:W-:-:S03]  /*06f0*/  ISETP.GE.AND P1, PT, R0, RZ, PT ;  /* 0x000000ff0000720c */ /* 0x000fc60003f26270 */
[----:B------:R-:W-:-:S04]  /*0700*/  IMAD.MOV R0, RZ, RZ, -R3 ;  /* 0x000000ffff007224 */ /* 0x000fc800078e0a03 */
[----:B------:R-:W-:Y:S01]  /*0710*/  @!P0 IMAD.MOV.U32 R3, RZ, RZ, R0 ;  /* 0x000000ffff038224 */ /* 0x000fe200078e0000 */
[----:B0-----:R-:W-:-:S10]  /*0720*/  DMUL R4, R4, UR4 ;  /* 0x0000000404047c28 */ /* 0x001fd40008000000 */
[----:B------:R-:W0:Y:S02]  /*0730*/  F2F.F32.F64 R4, R4 ;  /* 0x0000000400047310 */ /* 0x000e240000301000 */
[----:B0-----:R-:W-:-:S07]  /*0740*/  FSEL R6, -R4, R4, !P1 ;  /* 0x0000000404067208 */ /* 0x001fce0004800100 */
.L_x_46:
[----:B------:R-:W-:Y:S05]  /*0750*/  BSYNC.RECONVERGENT B0 ;  /* 0x0000000000007941 */ /* 0x000fea0003800200 */
.L_x_45:
[----:B------:R-:W-:Y:S01]  /*0760*/  MOV R0, 0x37cbac00 ;  /* 0x37cbac0000007802 */ /* 0x000fe20000000f00 */
[----:B------:R-:W-:Y:S01]  /*0770*/  FMUL R7, R6, R6 ;  /* 0x0000000606077220 */ /* 0x000fe20000400000 */
[C---:B------:R-:W-:Y:S01]  /*0780*/  LOP3.LUT R8, R3.reuse, 0x1, RZ, 0xc0, !PT ;  /* 0x0000000103087812 */ /* 0x040fe200078ec0ff */
[----:B------:R-:W0:Y:S01]  /*0790*/  LDC.64 R4, c[0x0][0x388] ;  /* 0x0000e200ff047b82 */ /* 0x000e220000000a00 */
[----:B------:R-:W-:Y:S02]  /*07a0*/  VIADD R3, R3, 0x1 ;  /* 0x0000000103037836 */ /* 0x000fe40000000000 */
[----:B------:R-:W-:Y:S01]  /*07b0*/  FFMA R0, R7, R0, -0.0013887860113754868507 ;  /* 0xbab607ed07007423 */ /* 0x000fe20000000000 */
[----:B------:R-:W-:Y:S01]  /*07c0*/  ISETP.NE.U32.AND P0, PT, R8, 0x1, PT ;  /* 0x000000010800780c */ /* 0x000fe20003f05070 */
[----:B------:R-:W-:Y:S02]  /*07d0*/  IMAD.MOV.U32 R8, RZ, RZ, 0x3c0885e4 ;  /* 0x3c0885e4ff087424 */ /* 0x000fe400078e00ff */
[----:B------:R-:W-:Y:S01]  /*07e0*/  IMAD.MOV.U32 R9, RZ, RZ, 0x3e2aaaa8 ;  /* 0x3e2aaaa8ff097424 */ /* 0x000fe200078e00ff */
[----:B------:R-:W-:-:S02]  /*07f0*/  FSEL R0, R0, -0.00019574658654164522886, P0 ;  /* 0xb94d415300007808 */ /* 0x000fc40000000000 */
[----:B------:R-:W-:Y:S02]  /*0800*/  FSEL R8, R8, 0.041666727513074874878, !P0 ;  /* 0x3d2aaabb08087808 */ /* 0x000fe40004000000 */
[----:B------:R-:W-:Y:S02]  /*0810*/  LOP3.LUT P1, RZ, R3, 0x2, RZ, 0xc0, !PT ;  /* 0x0000000203ff7812 */ /* 0x000fe4000782c0ff */
[----:B------:R-:W-:Y:S01]  /*0820*/  FSEL R3, -R9, -0.4999999701976776123, !P0 ;  /* 0xbeffffff09037808 */ /* 0x000fe20004000100 */
[----:B------:R-:W-:Y:S01]  /*0830*/  FFMA R8, R7, R0, R8 ;  /* 0x0000000007087223 */ /* 0x000fe20000000008 */
[----:B------:R-:W-:-:S03]  /*0840*/  FSEL R0, R6, 1, !P0 ;  /* 0x3f80000006007808 */ /* 0x000fc60004000000 */
[C---:B------:R-:W-:Y:S02]  /*0850*/  FFMA R3, R7.reuse, R8, R3 ;  /* 0x0000000807037223 */ /* 0x040fe40000000003 */
[----:B------:R-:W-:-:S04]  /*0860*/  FFMA R7, R7, R0, RZ ;  /* 0x0000000007077223 */ /* 0x000fc800000000ff */
[----:B------:R-:W-:Y:S01]  /*0870*/  FFMA R3, R7, R3, R0 ;  /* 0x0000000307037223 */ /* 0x000fe20000000000 */
[----:B0-----:R-:W-:-:S04]  /*0880*/  IMAD.WIDE R4, R2, 0x4, R4 ;  /* 0x0000000402047825 */ /* 0x001fc800078e0204 */
[----:B------:R-:W-:-:S05]  /*0890*/  @P1 FADD R3, RZ, -R3 ;  /* 0x80000003ff031221 */ /* 0x000fca0000000000 */
[----:B------:R-:W-:Y:S01]  /*08a0*/  STG.E desc[UR6][R4.64], R3 ;  /* 0x0000000304007986 */ /* 0x000fe2000c101906 */
[----:B------:R-:W-:Y:S05]  /*08b0*/  EXIT ;  /* 0x000000000000794d */ /* 0x000fea0003800000 */
.L_x_50:
        /* <DEDUP_REMOVED lines=12> */
.L_x_104:


//--------------------- .text._Z22elementwise_sin_kernelPKfPfi --------------------------
	.section	.text._Z22elementwise_sin_kernelPKfPfi,"ax",@progbits
	.align	128
        .global         _Z22elementwise_sin_kernelPKfPfi
        .type           _Z22elementwise_sin_kernelPKfPfi,@function
        .size           _Z22elementwise_sin_kernelPKfPfi,(.L_x_105 - _Z22elementwise_sin_kernelPKfPfi)
        .other          _Z22elementwise_sin_kernelPKfPfi,@"STO_CUDA_ENTRY STV_DEFAULT"
_Z22elementwise_sin_kernelPKfPfi:
.text._Z22elementwise_sin_kernelPKfPfi:
        /* <DEDUP_REMOVED lines=32> */
.L_x_53:
        /* <DEDUP_REMOVED lines=66> */
.L_x_55:
[----:B------:R-:W-:Y:S05]  /*0620*/  BSYNC.RECONVERGENT B1 ;  /* 0x0000000000017941 */ /* 0x000fea0003800200 */
.L_x_54:
        /* <DEDUP_REMOVED lines=18> */
.L_x_52:
[----:B------:R-:W-:Y:S05]  /*0750*/  BSYNC.RECONVERGENT B0 ;  /* 0x0000000000007941 */ /* 0x000fea0003800200 */
.L_x_51:
[----:B------:R-:W-:Y:S01]  /*0760*/  MOV R0, 0x37cbac00 ;  /* 0x37cbac0000007802 */ /* 0x000fe20000000f00 */
[----:B------:R-:W-:Y:S01]  /*0770*/  FMUL R7, R6, R6 ;  /* 0x0000000606077220 */ /* 0x000fe20000400000 */
[----:B------:R-:W-:Y:S01]  /*0780*/  LOP3.LUT R8, R3, 0x1, RZ, 0xc0, !PT ;  /* 0x0000000103087812 */ /* 0x000fe200078ec0ff */
[----:B------:R-:W0:Y:S01]  /*0790*/  LDC.64 R4, c[0x0][0x388] ;  /* 0x0000e200ff047b82 */ /* 0x000e220000000a00 */
[----:B------:R-:W-:Y:S02]  /*07a0*/  IMAD.MOV.U32 R9, RZ, RZ, 0x3effffff ;  /* 0x3effffffff097424 */ /* 0x000fe400078e00ff */
[----:B------:R-:W-:Y:S01]  /*07b0*/  FFMA R0, R7, R0, -0.0013887860113754868507 ;  /* 0xbab607ed07007423 */ /* 0x000fe20000000000 */
[----:B------:R-:W-:Y:S01]  /*07c0*/  ISETP.NE.U32.AND P0, PT, R8, 0x1, PT ;  /* 0x000000010800780c */ /* 0x000fe20003f05070 */
[----:B------:R-:W-:Y:S01]  /*07d0*/  IMAD.MOV.U32 R8, RZ, RZ, 0x3d2aaabb ;  /* 0x3d2aaabbff087424 */ /* 0x000fe200078e00ff */
[----:B------:R-:W-:Y:S02]  /*07e0*/  LOP3.LUT P1, RZ, R3, 0x2, RZ, 0xc0, !PT ;  /* 0x0000000203ff7812 */ /* 0x000fe4000782c0ff */
[----:B------:R-:W-:-:S02]  /*07f0*/  FSEL R0, R0, -0.00019574658654164522886, !P0 ;  /* 0xb94d415300007808 */ /* 0x000fc40004000000 */
[----:B------:R-:W-:Y:S02]  /*0800*/  FSEL R8, R8, 0.0083327032625675201416, !P0 ;  /* 0x3c0885e408087808 */ /* 0x000fe40004000000 */
[----:B------:R-:W-:-:S03]  /*0810*/  FSEL R3, -R9, -0.16666662693023681641, !P0 ;  /* 0xbe2aaaa809037808 */ /* 0x000fc60004000100 */
[----:B------:R-:W-:Y:S01]  /*0820*/  FFMA R8, R7, R0, R8 ;  /* 0x0000000007087223 */ /* 0x000fe20000000008 */
[----:B------:R-:W-:-:S03]  /*0830*/  FSEL R0, R6, 1, P0 ;  /* 0x3f80000006007808 */ /* 0x000fc60000000000 */
[C---:B------:R-:W-:Y:S02]  /*0840*/  FFMA R3, R7.reuse, R8, R3 ;  /* 0x0000000807037223 */ /* 0x040fe40000000003 */
[----:B------:R-:W-:-:S04]  /*0850*/  FFMA R7, R7, R0, RZ ;  /* 0x0000000007077223 */ /* 0x000fc800000000ff */
[----:B------:R-:W-:Y:S01]  /*0860*/  FFMA R3, R7, R3, R0 ;  /* 0x0000000307037223 */ /* 0x000fe20000000000 */
[----:B0-----:R-:W-:-:S04]  /*0870*/  IMAD.WIDE R4, R2, 0x4, R4 ;  /* 0x0000000402047825 */ /* 0x001fc800078e0204 */
[----:B------:R-:W-:-:S05]  /*0880*/  @P1 FADD R3, RZ, -R3 ;  /* 0x80000003ff031221 */ /* 0x000fca0000000000 */
[----:B------:R-:W-:Y:S01]  /*0890*/  STG.E desc[UR6][R4.64], R3 ;  /* 0x0000000304007986 */ /* 0x000fe2000c101906 */
[----:B------:R-:W-:Y:S05]  /*08a0*/  EXIT ;  /* 0x000000000000794d */ /* 0x000fea0003800000 */
.L_x_56:
        /* <DEDUP_REMOVED lines=13> */
.L_x_105:


//--------------------- .text._Z22elementwise_log_kernelPKfPfi --------------------------
	.section	.text._Z22elementwise_log_kernelPKfPfi,"ax",@progbits
	.align	128
        .global         _Z22elementwise_log_kernelPKfPfi
        .type           _Z22elementwise_log_kernelPKfPfi,@function
        .size           _Z22elementwise_log_kernelPKfPfi,(.L_x_106 - _Z22elementwise_log_kernelPKfPfi)
        .other          _Z22elementwise_log_kernelPKfPfi,@"STO_CUDA_ENTRY STV_DEFAULT"
_Z22elementwise_log_kernelPKfPfi:
.text._Z22elementwise_log_kernelPKfPfi:
        /* <DEDUP_REMOVED lines=12> */
[----:B------:R-:W-:Y:S01]  /*00c0*/  HFMA2 R9, -RZ, RZ, 1.5048828125, 33.21875 ;  /* 0x3e055027ff097431 */ /* 0x000fe200000001ff */
[----:B0-----:R-:W0:Y:S02]  /*00d0*/  LDC.64 R2, c[0x0][0x388] ;  /* 0x0000e200ff027b82 */ /* 0x001e240000000a00 */
[----:B0-----:R-:W-:Y:S01]  /*00e0*/  IMAD.WIDE R2, R5, 0x4, R2 ;  /* 0x0000000405027825 */ /* 0x001fe200078e0202 */
[----:B--2---:R-:W-:-:S13]  /*00f0*/  FSETP.GEU.AND P0, PT, R0, 1.175494350822287508e-38, PT ;  /* 0x008000000000780b */ /* 0x004fda0003f0e000 */
[----:B------:R-:W-:-:S05]  /*0100*/  @!P0 FMUL R0, R0, 8388608 ;  /* 0x4b00000000008820 */ /* 0x000fca0000400000 */
[----:B------:R-:W-:-:S04]  /*0110*/  IADD3 R4, PT, PT, R0, -0x3f2aaaab, RZ ;  /* 0xc0d5555500047810 */ /* 0x000fc80007ffe0ff */
[----:B------:R-:W-:-:S04]  /*0120*/  LOP3.LUT R7, R4, 0xff800000, RZ, 0xc0, !PT ;  /* 0xff80000004077812 */ /* 0x000fc800078ec0ff */
[-C--:B------:R-:W-:Y:S02]  /*0130*/  IADD3 R4, PT, PT, R0, -R7.reuse, RZ ;  /* 0x8000000700047210 */ /* 0x080fe40007ffe0ff */
[----:B------:R-:W-:-:S03]  /*0140*/  I2FP.F32.S32 R7, R7 ;  /* 0x0000000700077245 */ /* 0x000fc60000201400 */
[----:B------:R-:W-:Y:S01]  /*0150*/  FADD R6, R4, -1 ;  /* 0xbf80000004067421 */ /* 0x000fe20000000000 */
[----:B------:R-:W-:Y:S02]  /*0160*/  FSEL R4, RZ, -23, P0 ;  /* 0xc1b80000ff047808 */ /* 0x000fe40000000000 */
[----:B------:R-:W-:Y:S01]  /*0170*/  ISETP.GT.U32.AND P0, PT, R0, 0x7f7fffff, PT ;  /* 0x7f7fffff0000780c */ /* 0x000fe20003f04070 */
[C---:B------:R-:W-:Y:S02]  /*0180*/  FFMA R9, R6.reuse, -R9, 0.14084610342979431152 ;  /* 0x3e1039f606097423 */ /* 0x040fe40000000809 */
[----:B------:R-:W-:Y:S01]  /*0190*/  FFMA R4, R7, 1.1920928955078125e-07, R4 ;  /* 0x3400000007047823 */ /* 0x000fe20000000004 */
[----:B------:R-:W-:Y:S01]  /*01a0*/  MOV R7, 0x7f800000 ;  /* 0x7f80000000077802 */ /* 0x000fe20000000f00 */
[----:B------:R-:W-:-:S04]  /*01b0*/  FFMA R9, R6, R9, -0.12148627638816833496 ;  /* 0xbdf8cdcc06097423 */ /* 0x000fc80000000009 */
[----:B------:R-:W-:-:S04]  /*01c0*/  FFMA R9, R6, R9, 0.13980610668659210205 ;  /* 0x3e0f295506097423 */ /* 0x000fc80000000009 */
[----:B------:R-:W-:-:S04]  /*01d0*/  FFMA R9, R6, R9, -0.16684235632419586182 ;  /* 0xbe2ad8b906097423 */ /* 0x000fc80000000009 */
[----:B------:R-:W-:-:S04]  /*01e0*/  FFMA R9, R6, R9, 0.20012299716472625732 ;  /* 0x3e4ced0b06097423 */ /* 0x000fc80000000009 */
[----:B------:R-:W-:-:S04]  /*01f0*/  FFMA R9, R6, R9, -0.24999669194221496582 ;  /* 0xbe7fff2206097423 */ /* 0x000fc80000000009 */
[----:B------:R-:W-:-:S04]  /*0200*/  FFMA R9, R6, R9, 0.33333182334899902344 ;  /* 0x3eaaaa7806097423 */ /* 0x000fc80000000009 */
[----:B------:R-:W-:-:S04]  /*0210*/  FFMA R9, R6, R9, -0.5 ;  /* 0xbf00000006097423 */ /* 0x000fc80000000009 */
[----:B------:R-:W-:-:S04]  /*0220*/  FMUL R9, R6, R9 ;  /* 0x0000000906097220 */ /* 0x000fc80000400000 */
[----:B------:R-:W-:-:S04]  /*0230*/  FFMA R9, R6, R9, R6 ;  /* 0x0000000906097223 */ /* 0x000fc80000000006 */
[----:B------:R-:W-:Y:S01]  /*0240*/  FFMA R4, R4, 0.69314718246459960938, R9 ;  /* 0x3f31721804047823 */ /* 0x000fe20000000009 */
[C---:B------:R-:W-:Y:S01]  /*0250*/  @P0 FFMA R4, R0.reuse, R7, +INF ;  /* 0x7f80000000040423 */ /* 0x040fe20000000007 */
[----:B------:R-:W-:-:S04]  /*0260*/  FSETP.NEU.AND P0, PT, R0, RZ, PT ;  /* 0x000000ff0000720b */ /* 0x000fc80003f0d000 */
[----:B------:R-:W-:-:S05]  /*0270*/  FSEL R5, R4, -INF , P0 ;  /* 0xff80000004057808 */ /* 0x000fca0000000000 */
[----:B------:R-:W-:Y:S01]  /*0280*/  STG.E desc[UR4][R2.64], R5 ;  /* 0x0000000502007986 */ /* 0x000fe2000c101904 */
[----:B------:R-:W-:Y:S05]  /*0290*/  EXIT ;  /* 0x000000000000794d */ /* 0x000fea0003800000 */
.L_x_57:
        /* <DEDUP_REMOVED lines=14> */
.L_x_106:


//--------------------- .text._Z22elementwise_exp_kernelPKfPfi --------------------------
	.section	.text._Z22elementwise_exp_kernelPKfPfi,"ax",@progbits
	.align	128
        .global         _Z22elementwise_exp_kernelPKfPfi
        .type           _Z22elementwise_exp_kernelPKfPfi,@function
        .size           _Z22elementwise_exp_kernelPKfPfi,(.L_x_107 - _Z22elementwise_exp_kernelPKfPfi)
        .other          _Z22elementwise_exp_kernelPKfPfi,@"STO_CUDA_ENTRY STV_DEFAULT"
_Z22elementwise_exp_kernelPKfPfi:
.text._Z22elementwise_exp_kernelPKfPfi:
        /* <DEDUP_REMOVED lines=12> */
[----:B------:R-:W-:Y:S01]  /*00c0*/  HFMA2 R5, -RZ, RZ, 0.96630859375, -0.0022525787353515625 ;  /* 0x3bbb989dff057431 */ /* 0x000fe200000001ff */
[----:B------:R-:W-:-:S04]  /*00d0*/  MOV R9, 0x437c0000 ;  /* 0x437c000000097802 */ /* 0x000fc80000000f00 */
[----:B--2---:R-:W-:Y:S02]  /*00e0*/  FFMA.SAT R0, R2, R5, 0.5 ;  /* 0x3f00000002007423 */ /* 0x004fe40000002005 */
[----:B------:R-:W0:Y:S02]  /*00f0*/  LDC.64 R4, c[0x0][0x388] ;  /* 0x0000e200ff047b82 */ /* 0x000e240000000a00 */
[----:B------:R-:W-:-:S04]  /*0100*/  FFMA.RM R0, R0, R9, 12582913 ;  /* 0x4b40000100007423 */ /* 0x000fc80000004009 */
[C---:B------:R-:W-:Y:S01]  /*0110*/  FADD R9, R0.reuse, -12583039 ;  /* 0xcb40007f00097421 */ /* 0x040fe20000000000 */
[----:B------:R-:W-:-:S03]  /*0120*/  SHF.L.U32 R0, R0, 0x17, RZ ;  /* 0x0000001700007819 */ /* 0x000fc600000006ff */
[----:B------:R-:W-:-:S04]  /*0130*/  FFMA R9, R2, 1.4426950216293334961, -R9 ;  /* 0x3fb8aa3b02097823 */ /* 0x000fc80000000809 */
[----:B------:R-:W-:-:S06]  /*0140*/  FFMA R9, R2, 1.925963033500011079e-08, R9 ;  /* 0x32a5706002097823 */ /* 0x000fcc0000000009 */
[----:B------:R-:W1:Y:S01]  /*0150*/  MUFU.EX2 R9, R9 ;  /* 0x0000000900097308 */ /* 0x000e620000000800 */
[----:B0-----:R-:W-:-:S04]  /*0160*/  IMAD.WIDE R2, R7, 0x4, R4 ;  /* 0x0000000407027825 */ /* 0x001fc800078e0204 */
[----:B-1----:R-:W-:-:S05]  /*0170*/  FMUL R5, R0, R9 ;  /* 0x0000000900057220 */ /* 0x002fca0000400000 */
[----:B------:R-:W-:Y:S01]  /*0180*/  STG.E desc[UR4][R2.64], R5 ;  /* 0x0000000502007986 */ /* 0x000fe2000c101904 */
[----:B------:R-:W-:Y:S05]  /*0190*/  EXIT ;  /* 0x000000000000794d */ /* 0x000fea0003800000 */
.L_x_58:
        /* <DEDUP_REMOVED lines=14> */
.L_x_107:


//--------------------- .text._Z23elementwise_sqrt_kernelPKfPfi --------------------------
	.section	.text._Z23elementwise_sqrt_kernelPKfPfi,"ax",@progbits
	.align	128
        .global         _Z23elementwise_sqrt_kernelPKfPfi
        .type           _Z23elementwise_sqrt_kernelPKfPfi,@function
        .size           _Z23elementwise_sqrt_kernelPKfPfi,(.L_x_88 - _Z23elementwise_sqrt_kernelPKfPfi)
        .other          _Z23elementwise_sqrt_kernelPKfPfi,@"STO_CUDA_ENTRY STV_DEFAULT"
_Z23elementwise_sqrt_kernelPKfPfi:
.text._Z23elementwise_sqrt_kernelPKfPfi:
        /* <DEDUP_REMOVED lines=13> */
[----:B--2---:R-:W-:Y:S01]  /*00d0*/  IADD3 R4, PT, PT, R0, -0xd000000, RZ ;  /* 0xf300000000047810 */ /* 0x004fe20007ffe0ff */
[----:B------:R0:W1:Y:S03]  /*00e0*/  MUFU.RSQ R7, R0 ;  /* 0x0000000000077308 */ /* 0x0000660000001400 */
[----:B------:R-:W-:-:S13]  /*00f0*/  ISETP.GT.U32.AND P0, PT, R4, 0x727fffff, PT ;  /* 0x727fffff0400780c */ /* 0x000fda0003f04070 */
[----:B0-----:R-:W-:Y:S05]  /*0100*/  @!P0 BRA `(.L_x_60) ;  /* 0x00000000000c8947 */ /* 0x001fea0003800000 */
[----:B------:R-:W-:-:S07]  /*0110*/  MOV R9, 0x130 ;  /* 0x0000013000097802 */ /* 0x000fce0000000f00 */
[----:B-1----:R-:W-:Y:S05]  /*0120*/  CALL.REL.NOINC `($__internal_2_$__cuda_sm20_sqrt_rn_f32_slowpath) ;  /* 0x0000000000287944 */ /* 0x002fea0003c00000 */
[----:B------:R-:W-:Y:S05]  /*0130*/  BRA `(.L_x_61) ;  /* 0x0000000000107947 */ /* 0x000fea0003800000 */
.L_x_60:
[----:B-1----:R-:W-:Y:S01]  /*0140*/  FMUL.FTZ R3, R0, R7 ;  /* 0x0000000700037220 */ /* 0x002fe20000410000 */
[----:B------:R-:W-:-:S03]  /*0150*/  FMUL.FTZ R7, R7, 0.5 ;  /* 0x3f00000007077820 */ /* 0x000fc60000410000 */
[----:B------:R-:W-:-:S04]  /*0160*/  FFMA R0, -R3, R3, R0 ;  /* 0x0000000303007223 */ /* 0x000fc80000000100 */
[----:B------:R-:W-:-:S07]  /*0170*/  FFMA R7, R0, R7, R3 ;  /* 0x0000000700077223 */ /* 0x000fce0000000003 */
.L_x_61:
[----:B------:R-:W-:Y:S05]  /*0180*/  BSYNC.RECONVERGENT B0 ;  /* 0x0000000000007941 */ /* 0x000fea0003800200 */
.L_x_59:
[----:B------:R-:W0:Y:S02]  /*0190*/  LDC.64 R2, c[0x0][0x388] ;  /* 0x0000e200ff027b82 */ /* 0x000e240000000a00 */
[----:B0-----:R-:W-:-:S05]  /*01a0*/  IMAD.WIDE R2, R5, 0x4, R2 ;  /* 0x0000000405027825 */ /* 0x001fca00078e0202 */
[----:B------:R-:W-:Y:S01]  /*01b0*/  STG.E desc[UR4][R2.64], R7 ;  /* 0x0000000702007986 */ /* 0x000fe2000c101904 */
[----:B------:R-:W-:Y:S05]  /*01c0*/  EXIT ;  /* 0x000000000000794d */ /* 0x000fea0003800000 */
        .weak           $__internal_2_$__cuda_sm20_sqrt_rn_f32_slowpath
        .type           $__internal_2_$__cuda_sm20_sqrt_rn_f32_slowpath,@function
        .size           $__internal_2_$__cuda_sm20_sqrt_rn_f32_slowpath,(.L_x_88 - $__internal_2_$__cuda_sm20_sqrt_rn_f32_slowpath)
$__internal_2_$__cuda_sm20_sqrt_rn_f32_slowpath:
[----:B------:R-:W-:-:S13]  /*01d0*/  LOP3.LUT P0, RZ, R0, 0x7fffffff, RZ, 0xc0, !PT ;  /* 0x7fffffff00ff7812 */ /* 0x000fda000780c0ff */
[----:B------:R-:W-:Y:S01]  /*01e0*/  @!P0 MOV R2, R0 ;  /* 0x0000000000028202 */ /* 0x000fe20000000f00 */
[----:B------:R-:W-:Y:S06]  /*01f0*/  @!P0 BRA `(.L_x_62) ;  /* 0x0000000000408947 */ /* 0x000fec0003800000 */
[----:B------:R-:W-:-:S13]  /*0200*/  FSETP.GEU.FTZ.AND P0, PT, R0, RZ, PT ;  /* 0x000000ff0000720b */ /* 0x000fda0003f1e000 */
[----:B------:R-:W-:Y:S01]  /*0210*/  @!P0 MOV R2, 0x7fffffff ;  /* 0x7fffffff00028802 */ /* 0x000fe20000000f00 */
[----:B------:R-:W-:Y:S06]  /*0220*/  @!P0 BRA `(.L_x_62) ;  /* 0x0000000000348947 */ /* 0x000fec0003800000 */
[----:B------:R-:W-:-:S13]  /*0230*/  FSETP.GTU.FTZ.AND P0, PT, |R0|, +INF , PT ;  /* 0x7f8000000000780b */ /* 0x000fda0003f1c200 */
[----:B------:R-:W-:Y:S01]  /*0240*/  @P0 FADD.FTZ R2, R0, 1 ;  /* 0x3f80000000020421 */ /* 0x000fe20000010000 */
[----:B------:R-:W-:Y:S06]  /*0250*/  @P0 BRA `(.L_x_62) ;  /* 0x0000000000280947 */ /* 0x000fec0003800000 */
[----:B------:R-:W-:-:S13]  /*0260*/  FSETP.NEU.FTZ.AND P0, PT, |R0|, +INF , PT ;  /* 0x7f8000000000780b */ /* 0x000fda0003f1d200 */
[----:B------:R-:W-:-:S04]  /*0270*/  @P0 FFMA R3, R0, 1.84467440737095516160e+19, RZ ;  /* 0x5f80000000030823 */ /* 0x000fc800000000ff */
[----:B------:R-:W0:Y:S02]  /*0280*/  @P0 MUFU.RSQ R2, R3 ;  /* 0x0000000300020308 */ /* 0x000e240000001400 */
[----:B0-----:R-:W-:Y:S01]  /*0290*/  @P0 FMUL.FTZ R4, R3, R2 ;  /* 0x0000000203040220 */ /* 0x001fe20000410000 */
[----:B------:R-:W-:Y:S01]  /*02a0*/  @P0 FMUL.FTZ R8, R2, 0.5 ;  /* 0x3f00000002080820 */ /* 0x000fe20000410000 */
[----:B------:R-:W-:Y:S02]  /*02b0*/  @!P0 MOV R2, R0 ;  /* 0x0000000000028202 */ /* 0x000fe40000000f00 */
[----:B------:R-:W-:-:S04]  /*02c0*/  @P0 FADD.FTZ R6, -R4, -RZ ;  /* 0x800000ff04060221 */ /* 0x000fc80000010100 */
[----:B------:R-:W-:-:S04]  /*02d0*/  @P0 FFMA R7, R4, R6, R3 ;  /* 0x0000000604070223 */ /* 0x000fc80000000003 */
[----:B------:R-:W-:-:S04]  /*02e0*/  @P0 FFMA R7, R7, R8, R4 ;  /* 0x0000000807070223 */ /* 0x000fc80000000004 */
[----:B------:R-:W-:-:S07]  /*02f0*/  @P0 FMUL.FTZ R2, R7, 2.3283064365386962891e-10 ;  /* 0x2f80000007020820 */ /* 0x000fce0000410000 */
.L_x_62:
[----:B------:R-:W-:Y:S01]  /*0300*/  HFMA2 R3, -RZ, RZ, 0, 0 ;  /* 0x00000000ff037431 */ /* 0x000fe200000001ff */
[----:B------:R-:W-:Y:S02]  /*0310*/  MOV R7, R2 ;  /* 0x0000000200077202 */ /* 0x000fe40000000f00 */
[----:B------:R-:W-:-:S04]  /*0320*/  MOV R2, R9 ;  /* 0x0000000900027202 */ /* 0x000fc80000000f00 */
[----:B------:R-:W-:Y:S05]  /*0330*/  RET.REL.NODEC R2 `(_Z23elementwise_sqrt_kernelPKfPfi) ;  /* 0xfffffffc02307950 */ /* 0x000fea0003c3ffff */
.L_x_63:
        /* <DEDUP_REMOVED lines=12> */
.L_x_88:


//--------------------- .text._Z22elementwise_pow_kernelPKfPffi --------------------------
	.section	.text._Z22elementwise_pow_kernelPKfPffi,"ax",@progbits
	.align	128
        .global         _Z22elementwise_pow_kernelPKfPffi
        .type           _Z22elementwise_pow_kernelPKfPffi,@function
        .size           _Z22elementwise_pow_kernelPKfPffi,(.L_x_109 - _Z22elementwise_pow_kernelPKfPffi)
        .other          _Z22elementwise_pow_kernelPKfPffi,@"STO_CUDA_ENTRY STV_DEFAULT"
_Z22elementwise_pow_kernelPKfPffi:
.text._Z22elementwise_pow_kernelPKfPffi:
        /* <DEDUP_REMOVED lines=12> */
[----:B------:R-:W-:Y:S01]  /*00c0*/  HFMA2 R9, -RZ, RZ, 0.771484375, 0.21533203125 ;  /* 0x3a2c32e4ff097431 */ /* 0x000fe200000001ff */
[----:B------:R-:W-:Y:S01]  /*00d0*/  BSSY.RECONVERGENT B0, `(.L_x_64) ;  /* 0x000005a000007945 */ /* 0x000fe20003800200 */
[C---:B--2---:R-:W-:Y:S01]  /*00e0*/  FMUL R5, |R2|.reuse, 16777216 ;  /* 0x4b80000002057820 */ /* 0x044fe20000400200 */
[----:B------:R-:W-:-:S04]  /*00f0*/  FSETP.GEU.AND P0, PT, |R2|, 1.175494350822287508e-38, PT ;  /* 0x008000000200780b */ /* 0x000fc80003f0e200 */
[----:B------:R-:W-:Y:S02]  /*0100*/  FSEL R5, R5, |R2|, !P0 ;  /* 0x4000000205057208 */ /* 0x000fe40004000000 */
[----:B------:R-:W-:Y:S02]  /*0110*/  FSEL R3, RZ, -24, P0 ;  /* 0xc1c00000ff037808 */ /* 0x000fe40000000000 */
[----:B------:R-:W-:-:S04]  /*0120*/  IADD3 R4, PT, PT, R5, -0x3f3504f3, RZ ;  /* 0xc0cafb0d05047810 */ /* 0x000fc80007ffe0ff */
[----:B------:R-:W-:-:S04]  /*0130*/  LOP3.LUT R4, R4, 0xff800000, RZ, 0xc0, !PT ;  /* 0xff80000004047812 */ /* 0x000fc800078ec0ff */
[-C--:B------:R-:W-:Y:S02]  /*0140*/  IADD3 R5, PT, PT, R5, -R4.reuse, RZ ;  /* 0x8000000405057210 */ /* 0x080fe40007ffe0ff */
[----:B------:R-:W-:-:S03]  /*0150*/  I2FP.F32.S32 R4, R4 ;  /* 0x0000000400047245 */ /* 0x000fc60000201400 */
[C---:B------:R-:W-:Y:S01]  /*0160*/  FADD R6, R5.reuse, 1 ;  /* 0x3f80000005067421 */ /* 0x040fe20000000000 */
[----:B------:R-:W-:Y:S01]  /*0170*/  FADD R5, R5, -1 ;  /* 0xbf80000005057421 */ /* 0x000fe20000000000 */
[----:B------:R-:W-:-:S03]  /*0180*/  FFMA R3, R4, 1.1920928955078125e-07, R3 ;  /* 0x3400000004037823 */ /* 0x000fc60000000003 */
[----:B------:R-:W-:Y:S01]  /*0190*/  FADD R7, R5, R5 ;  /* 0x0000000505077221 */ /* 0x000fe20000000000 */
[----:B------:R-:W0:Y:S03]  /*01a0*/  MUFU.RCP R6, R6 ;  /* 0x0000000600067308 */ /* 0x000e260000001000 */
[----:B0-----:R-:W-:-:S04]  /*01b0*/  FMUL R8, R6, R7 ;  /* 0x0000000706087220 */ /* 0x001fc80000400000 */
[----:B------:R-:W-:Y:S01]  /*01c0*/  FADD R7, R5, -R8 ;  /* 0x8000000805077221 */ /* 0x000fe20000000000 */
[CC--:B------:R-:W-:Y:S01]  /*01d0*/  FMUL R4, R8.reuse, R8.reuse ;  /* 0x0000000808047220 */ /* 0x0c0fe20000400000 */
[----:B------:R-:W-:Y:S02]  /*01e0*/  FFMA R12, R8, 1.4426950216293334961, R3 ;  /* 0x3fb8aa3b080c7823 */ /* 0x000fe40000000003 */
[----:B------:R-:W-:Y:S01]  /*01f0*/  FADD R10, R7, R7 ;  /* 0x00000007070a7221 */ /* 0x000fe20000000000 */
[C---:B------:R-:W-:Y:S01]  /*0200*/  FFMA R7, R4.reuse, R9, 0.0032181653659790754318 ;  /* 0x3b52e7db04077423 */ /* 0x040fe20000000009 */
[----:B------:R-:W-:Y:S02]  /*0210*/  FADD R9, R3, -R12 ;  /* 0x8000000c03097221 */ /* 0x000fe40000000000 */
[----:B------:R-:W-:Y:S01]  /*0220*/  FFMA R5, R5, -R8, R10 ;  /* 0x8000000805057223 */ /* 0x000fe2000000000a */
[----:B------:R-:W-:Y:S01]  /*0230*/  FFMA R7, R4, R7, 0.018033718690276145935 ;  /* 0x3c93bb7304077423 */ /* 0x000fe20000000007 */
[----:B------:R-:W0:Y:S02]  /*0240*/  LDC R3, c[0x0][0x390] ;  /* 0x0000e400ff037b82 */ /* 0x000e240000000800 */
[----:B------:R-:W-:Y:S01]  /*0250*/  FMUL R5, R6, R5 ;  /* 0x0000000506057220 */ /* 0x000fe20000400000 */
[----:B------:R-:W-:Y:S01]  /*0260*/  FFMA R6, R8, 1.4426950216293334961, R9 ;  /* 0x3fb8aa3b08067823 */ /* 0x000fe20000000009 */
[----:B------:R-:W-:-:S03]  /*0270*/  FFMA R7, R4, R7, 0.12022458761930465698 ;  /* 0x3df6384f04077423 */ /* 0x000fc60000000007 */
[----:B------:R-:W-:Y:S01]  /*0280*/  FFMA R9, R5, 1.4426950216293334961, R6 ;  /* 0x3fb8aa3b05097823 */ /* 0x000fe20000000006 */
[----:B------:R-:W-:-:S03]  /*0290*/  FMUL R7, R4, R7 ;  /* 0x0000000704077220 */ /* 0x000fc60000400000 */
[----:B------:R-:W-:Y:S01]  /*02a0*/  FFMA R4, R8, 1.9251366722983220825e-08, R9 ;  /* 0x32a55e3408047823 */ /* 0x000fe20000000009 */
[----:B------:R-:W-:Y:S01]  /*02b0*/  FMUL R6, R7, 3 ;  /* 0x4040000007067820 */ /* 0x000fe20000400000 */
[----:B------:R-:W-:-:S03]  /*02c0*/  MOV R9, 0x391fcb8e ;  /* 0x391fcb8e00097802 */ /* 0x000fc60000000f00 */
[----:B------:R-:W-:-:S04]  /*02d0*/  FFMA R4, R5, R6, R4 ;  /* 0x0000000605047223 */ /* 0x000fc80000000004 */
[----:B------:R-:W-:-:S04]  /*02e0*/  FFMA R7, R8, R7, R4 ;  /* 0x0000000708077223 */ /* 0x000fc80000000004 */
[----:B------:R-:W-:-:S04]  /*02f0*/  FADD R4, R12, R7 ;  /* 0x000000070c047221 */ /* 0x000fc80000000000 */
[----:B0-----:R-:W-:Y:S01]  /*0300*/  FMUL R5, R4, R3 ;  /* 0x0000000304057220 */ /* 0x001fe20000400000 */
[----:B------:R-:W-:-:S03]  /*0310*/  FADD R12, -R12, R4 ;  /* 0x000000040c0c7221 */ /* 0x000fc60000000100 */
[----:B------:R-:W0:Y:S01]  /*0320*/  FRND R6, R5 ;  /* 0x0000000500067307 */ /* 0x000e220000201000 */
[----:B------:R-:W-:Y:S01]  /*0330*/  FADD R12, R7, -R12 ;  /* 0x8000000c070c7221 */ /* 0x000fe20000000000 */
[-C--:B------:R-:W-:Y:S01]  /*0340*/  FFMA R7, R4, R3.reuse, -R5 ;  /* 0x0000000304077223 */ /* 0x080fe20000000805 */
[C---:B------:R-:W-:Y:S02]  /*0350*/  FSETP.GT.AND P1, PT, |R5|.reuse, 152, PT ;  /* 0x431800000500780b */ /* 0x040fe40003f24200 */
[C---:B------:R-:W-:Y:S01]  /*0360*/  FSETP.GEU.AND P2, PT, R5.reuse, RZ, PT ;  /* 0x000000ff0500720b */ /* 0x040fe20003f4e000 */
[----:B------:R-:W-:Y:S02]  /*0370*/  FFMA R7, R12, R3, R7 ;  /* 0x000000030c077223 */ /* 0x000fe40000000007 */
[----:B------:R1:W2:Y:S01]  /*0380*/  F2I.NTZ R8, R5 ;  /* 0x0000000500087305 */ /* 0x0002a20000203100 */
[----:B0-----:R-:W-:Y:S01]  /*0390*/  FADD R4, R5, -R6 ;  /* 0x8000000605047221 */ /* 0x001fe20000000000 */
[----:B------:R-:W-:Y:S01]  /*03a0*/  FSETP.GT.AND P0, PT, R6, RZ, PT ;  /* 0x000000ff0600720b */ /* 0x000fe20003f04000 */
[----:B-1----:R-:W-:-:S02]  /*03b0*/  HFMA2 R5, -RZ, RZ, 1.875, 0 ;  /* 0x3f800000ff057431 */ /* 0x002fc400000001ff */
[----:B------:R-:W-:-:S04]  /*03c0*/  FADD R4, R7, R4 ;  /* 0x0000000407047221 */ /* 0x000fc80000000000 */
[----:B------:R-:W-:Y:S01]  /*03d0*/  FFMA R7, R4, R9, 0.0013391353422775864601 ;  /* 0x3aaf85ed04077423 */ /* 0x000fe20000000009 */
[----:B------:R-:W-:Y:S02]  /*03e0*/  SEL R9, RZ, 0x83000000, P0 ;  /* 0x83000000ff097807 */ /* 0x000fe40000000000 */
[----:B------:R-:W-:Y:S01]  /*03f0*/  FSETP.NEU.AND P0, PT, R2, 1, PT ;  /* 0x3f8000000200780b */ /* 0x000fe20003f0d000 */
[C---:B------:R-:W-:Y:S01]  /*0400*/  FFMA R7, R4.reuse, R7, 0.0096188392490148544312 ;  /* 0x3c1d985604077423 */ /* 0x040fe20000000007 */
[----:B------:R-:W-:Y:S02]  /*0410*/  IADD3 R6, PT, PT, R9, 0x7f000000, RZ ;  /* 0x7f00000009067810 */ /* 0x000fe40007ffe0ff */
[----:B------:R-:W-:Y:S01]  /*0420*/  FSETP.EQ.OR P0, PT, R3, RZ, !P0 ;  /* 0x000000ff0300720b */ /* 0x000fe20004702400 */
[----:B------:R-:W-:Y:S01]  /*0430*/  FFMA R7, R4, R7, 0.055503588169813156128 ;  /* 0x3d6357bb04077423 */ /* 0x000fe20000000007 */
[----:B--2---:R-:W-:-:S03]  /*0440*/  LEA R9, R8, -R9, 0x17 ;  /* 0x8000000908097211 */ /* 0x004fc600078eb8ff */
[----:B------:R-:W-:-:S04]  /*0450*/  FFMA R7, R4, R7, 0.24022644758224487305 ;  /* 0x3e75fdec04077423 */ /* 0x000fc80000000007 */
[----:B------:R-:W-:-:S04]  /*0460*/  FFMA R7, R4, R7, 0.69314718246459960938 ;  /* 0x3f31721804077423 */ /* 0x000fc80000000007 */
[----:B------:R-:W-:-:S04]  /*0470*/  FFMA R7, R4, R7, 1 ;  /* 0x3f80000004077423 */ /* 0x000fc80000000007 */
[----:B------:R-:W-:-:S04]  /*0480*/  FMUL R6, R7, R6 ;  /* 0x0000000607067220 */ /* 0x000fc80000400000 */
[----:B------:R-:W-:Y:S01]  /*0490*/  FMUL R6, R6, R9 ;  /* 0x0000000906067220 */ /* 0x000fe20000400000 */
[----:B------:R-:W-:Y:S01]  /*04a0*/  @P1 FSEL R6, RZ, +INF , !P2 ;  /* 0x7f800000ff061808 */ /* 0x000fe20005000000 */
[----:B------:R-:W-:Y:S06]  /*04b0*/  @P0 BRA `(.L_x_65) ;  /* 0x00000000006c0947 */ /* 0x000fec0003800000 */
[----:B------:R-:W-:-:S04]  /*04c0*/  FSETP.NAN.AND P0, PT, |R3|, |R3|, PT ;  /* 0x400000030300720b */ /* 0x000fc80003f08200 */
[----:B------:R-:W-:-:S13]  /*04d0*/  FSETP.NUM.AND P0, PT, |R2|, |R2|, !P0 ;  /* 0x400000020200720b */ /* 0x000fda0004707200 */
[----:B------:R-:W-:Y:S01]  /*04e0*/  @!P0 FADD R5, R2, R3 ;  /* 0x0000000302058221 */ /* 0x000fe20000000000 */
[----:B------:R-:W-:Y:S06]  /*04f0*/  @!P0 BRA `(.L_x_65) ;  /* 0x00000000005c8947 */ /* 0x000fec0003800000 */
[----:B------:R-:W-:Y:S01]  /*0500*/  FMUL R7, R3, 0.5 ;  /* 0x3f00000003077820 */ /* 0x000fe20000400000 */
[----:B------:R-:W-:-:S04]  /*0510*/  FSETP.NEU.AND P0, PT, |R2|, +INF , PT ;  /* 0x7f8000000200780b */ /* 0x000fc80003f0d200 */
[----:B------:R-:W-:Y:S01]  /*0520*/  FSETP.NEU.AND P0, PT, R2, RZ, P0 ;  /* 0x000000ff0200720b */ /* 0x000fe2000070d000 */
[----:B------:R-:W0:Y:S03]  /*0530*/  FRND.TRUNC R7, R7 ;  /* 0x0000000700077307 */ /* 0x000e26000020d000 */
[----:B------:R-:W-:Y:S01]  /*0540*/  FSETP.GEU.OR P1, PT, R3, RZ, P0 ;  /* 0x000000ff0300720b */ /* 0x000fe2000072e400 */
[----:B0-----:R-:W-:-:S04]  /*0550*/  FADD R4, R7, R7 ;  /* 0x0000000707047221 */ /* 0x001fc80000000000 */
[----:B------:R-:W-:-:S04]  /*0560*/  FADD R8, -R4, R3 ;  /* 0x0000000304087221 */ /* 0x000fc80000000100 */
[----:B------:R-:W-:Y:S01]  /*0570*/  @!P0 FADD R4, R2, R2 ;  /* 0x0000000202048221 */ /* 0x000fe20000000000 */
[----:B------:R-:W-:-:S04]  /*0580*/  FSETP.NEU.AND P2, PT, |R8|, 1, !P0 ;  /* 0x3f8000000800780b */ /* 0x000fc8000474d200 */
[----:B------:R-:W-:-:S09]  /*0590*/  @!P1 LOP3.LUT R4, R4, 0x7f800000, RZ, 0x3c, !PT ;  /* 0x7f80000004049812 */ /* 0x000fd200078e3cff */
[----:B------:R-:W-:-:S04]  /*05a0*/  @P2 LOP3.LUT R4, R4, 0x7fffffff, RZ, 0xc0, !PT ;  /* 0x7fffffff04042812 */ /* 0x000fc800078ec0ff */
[----:B------:R-:W-:Y:S01]  /*05b0*/  @!P0 MOV R5, R4 ;  /* 0x0000000400058202 */ /* 0x000fe20000000f00 */
[----:B------:R-:W-:Y:S06]  /*05c0*/  @!P0 BRA `(.L_x_65) ;  /* 0x0000000000288947 */ /* 0x000fec0003800000 */
[----:B------:R-:W-:Y:S02]  /*05d0*/  FSETP.NEU.AND P0, PT, |R3|, +INF , PT ;  /* 0x7f8000000300780b */ /* 0x000fe40003f0d200 */
[----:B------:R-:W-:-:S13]  /*05e0*/  FSETP.EQ.AND P1, PT, R2, -1, PT ;  /* 0xbf8000000200780b */ /* 0x000fda0003f22000 */
[----:B------:R-:W-:Y:S05]  /*05f0*/  @!P0 BRA P1, `(.L_x_65) ;  /* 0x00000000001c8947 */ /* 0x000fea0000800000 */
[----:B------:R-:W-:Y:S02]  /*0600*/  FSETP.GEU.AND P1, PT, R2, RZ, PT ;  /* 0x000000ff0200720b */ /* 0x000fe40003f2e000 */
[----:B------:R-:W-:-:S11]  /*0610*/  MOV R5, R6 ;  /* 0x0000000600057202 */ /* 0x000fd60000000f00 */
[----:B------:R-:W0:Y:S01]  /*0620*/  @!P1 FRND.FLOOR R2, R3 ;  /* 0x0000000300029307 */ /* 0x000e220000205000 */
[----:B------:R-:W-:Y:S02]  /*0630*/  @!P1 FSETP.NEU.AND P2, PT, |R8|, 1, PT ;  /* 0x3f8000000800980b */ /* 0x000fe40003f4d200 */
[----:B0-----:R-:W-:Y:S02]  /*0640*/  @!P1 FSETP.NEU.AND P0, PT, R2, R3, PT ;  /* 0x000000030200920b */ /* 0x001fe40003f0d000 */
[----:B------:R-:W-:-:S04]  /*0650*/  @!P1 FSEL R2, R6, -R6, P2 ;  /* 0x8000000606029208 */ /* 0x000fc80001000000 */
[----:B------:R-:W-:-:S07]  /*0660*/  @!P1 FSEL R5, R2, +QNAN , !P0 ;  /* 0x7fffffff02059808 */ /* 0x000fce0004000000 */
.L_x_65:
[----:B------:R-:W-:Y:S05]  /*0670*/  BSYNC.RECONVERGENT B0 ;  /* 0x0000000000007941 */ /* 0x000fea0003800200 */
.L_x_64:
[----:B------:R-:W0:Y:S02]  /*0680*/  LDC.64 R2, c[0x0][0x388] ;  /* 0x0000e200ff027b82 */ /* 0x000e240000000a00 */
[----:B0-----:R-:W-:-:S05]  /*0690*/  IMAD.WIDE R2, R0, 0x4, R2 ;  /* 0x0000000400027825 */ /* 0x001fca00078e0202 */
[----:B------:R-:W-:Y:S01]  /*06a0*/  STG.E desc[UR4][R2.64], R5 ;  /* 0x0000000502007986 */ /* 0x000fe2000c101904 */
[----:B------:R-:W-:Y:S05]  /*06b0*/  EXIT ;  /* 0x000000000000794d */ /* 0x000fea0003800000 */
.L_x_66:
        /* <DEDUP_REMOVED lines=12> */
.L_x_109:


//--------------------- .text._Z22elementwise_min_kernelPKfS0_Pfi --------------------------
	.section	.text._Z22elementwise_min_kernelPKfS0_Pfi,"ax",@progbits
	.align	128
        .global         _Z22elementwise_min_kernelPKfS0_Pfi
        .type           _Z22elementwise_min_kernelPKfS0_Pfi,@function
        .size           _Z22elementwise_min_kernelPKfS0_Pfi,(.L_x_110 - _Z22elementwise_min_kernelPKfS0_Pfi)
        .other          _Z22elementwise_min_kernelPKfS0_Pfi,@"STO_CUDA_ENTRY STV_DEFAULT"
_Z22elementwise_min_kernelPKfS0_Pfi:
.text._Z22elementwise_min_kernelPKfS0_Pfi:
        /* <DEDUP_REMOVED lines=10> */
[----:B------:R-:W2:Y:S08]  /*00a0*/  LDC.64 R4, c[0x0][0x388] ;  /* 0x0000e200ff047b82 */ /* 0x000eb00000000a00 */
[----:B------:R-:W3:Y:S01]  /*00b0*/  LDC.64 R6, c[0x0][0x390] ;  /* 0x0000e400ff067b82 */ /* 0x000ee20000000a00 */
[----:B0-----:R-:W-:-:S06]  /*00c0*/  IMAD.WIDE R2, R9, 0x4, R2 ;  /* 0x0000000409027825 */ /* 0x001fcc00078e0202 */
[----:B-1----:R-:W4:Y:S01]  /*00d0*/  LDG.E R2, desc[UR4][R2.64] ;  /* 0x0000000402027981 */ /* 0x002f22000c1e1900 */
[----:B--2---:R-:W-:-:S06]  /*00e0*/  IMAD.WIDE R4, R9, 0x4, R4 ;  /* 0x0000000409047825 */ /* 0x004fcc00078e0204 */
[----:B------:R-:W4:Y:S01]  /*00f0*/  LDG.E R5, desc[UR4][R4.64] ;  /* 0x0000000404057981 */ /* 0x000f22000c1e1900 */
[----:B---3--:R-:W-:Y:S01]  /*0100*/  IMAD.WIDE R6, R9, 0x4, R6 ;  /* 0x0000000409067825 */ /* 0x008fe200078e0206 */
[----:B----4-:R-:W-:-:S05]  /*0110*/  FMNMX R9, R2, R5, PT ;  /* 0x0000000502097209 */ /* 0x010fca0003800000 */
[----:B------:R-:W-:Y:S01]  /*0120*/  STG.E desc[UR4][R6.64], R9 ;  /* 0x0000000906007986 */ /* 0x000fe2000c101904 */
[----:B------:R-:W-:Y:S05]  /*0130*/  EXIT ;  /* 0x000000000000794d */ /* 0x000fea0003800000 */
.L_x_67:
        /* <DEDUP_REMOVED lines=12> */
.L_x_110:


//--------------------- .text._Z22elementwise_max_kernelPKfS0_Pfi --------------------------
	.section	.text._Z22elementwise_max_kernelPKfS0_Pfi,"ax",@progbits
	.align	128
        .global         _Z22elementwise_max_kernelPKfS0_Pfi
        .type           _Z22elementwise_max_kernelPKfS0_Pfi,@function
        .size           _Z22elementwise_max_kernelPKfS0_Pfi,(.L_x_111 - _Z22elementwise_max_kernelPKfS0_Pfi)
        .other          _Z22elementwise_max_kernelPKfS0_Pfi,@"STO_CUDA_ENTRY STV_DEFAULT"
_Z22elementwise_max_kernelPKfS0_Pfi:
.text._Z22elementwise_max_kernelPKfS0_Pfi:
        /* <DEDUP_REMOVED lines=17> */
[----:B----4-:R-:W-:-:S05]  /*0110*/  FMNMX R9, R2, R5, !PT ;  /* 0x0000000502097209 */ /* 0x010fca0007800000 */
[----:B------:R-:W-:Y:S01]  /*0120*/  STG.E desc[UR4][R6.64], R9 ;  /* 0x0000000906007986 */ /* 0x000fe2000c101904 */
[----:B------:R-:W-:Y:S05]  /*0130*/  EXIT ;  /* 0x000000000000794d */ /* 0x000fea0003800000 */
.L_x_68:
        /* <DEDUP_REMOVED lines=12> */
.L_x_111:


//--------------------- .text._Z22elementwise_div_kernelPKfS0_Pfi --------------------------
	.section	.text._Z22elementwise_div_kernelPKfS0_Pfi,"ax",@progbits
	.align	128
        .global         _Z22elementwise_div_kernelPKfS0_Pfi
        .type           _Z22elementwise_div_kernelPKfS0_Pfi,@function
        .size           _Z22elementwise_div_kernelPKfS0_Pfi,(.L_x_89 - _Z22elementwise_div_kernelPKfS0_Pfi)
        .other          _Z22elementwise_div_kernelPKfS0_Pfi,@"STO_CUDA_ENTRY STV_DEFAULT"
_Z22elementwise_div_kernelPKfS0_Pfi:
.text._Z22elementwise_div_kernelPKfS0_Pfi:
        /* <DEDUP_REMOVED lines=12> */
[----:B-1----:R-:W3:Y:S01]  /*00c0*/  LDG.E R3, desc[UR4][R6.64] ;  /* 0x0000000406037981 */ /* 0x002ee2000c1e1900 */
[----:B--2---:R-:W-:-:S05]  /*00d0*/  IMAD.WIDE R4, R2, 0x4, R4 ;  /* 0x0000000402047825 */ /* 0x004fca00078e0204 */
[----:B------:R-:W2:Y:S01]  /*00e0*/  LDG.E R0, desc[UR4][R4.64] ;  /* 0x0000000404007981 */ /* 0x000ea2000c1e1900 */
[----:B------:R-:W-:Y:S01]  /*00f0*/  BSSY.RECONVERGENT B0, `(.L_x_69) ;  /* 0x000000c000007945 */ /* 0x000fe20003800200 */
[----:B---3--:R-:W0:Y:S08]  /*0100*/  MUFU.RCP R8, R3 ;  /* 0x0000000300087308 */ /* 0x008e300000001000 */
[----:B--2---:R-:W1:Y:S01]  /*0110*/  FCHK P0, R0, R3 ;  /* 0x0000000300007302 */ /* 0x004e620000000000 */
[----:B0-----:R-:W-:-:S04]  /*0120*/  FFMA R9, -R3, R8, 1 ;  /* 0x3f80000003097423 */ /* 0x001fc80000000108 */
[----:B------:R-:W-:-:S04]  /*0130*/  FFMA R9, R8, R9, R8 ;  /* 0x0000000908097223 */ /* 0x000fc80000000008 */
[----:B------:R-:W-:-:S04]  /*0140*/  FFMA R8, R0, R9, RZ ;  /* 0x0000000900087223 */ /* 0x000fc800000000ff */
[----:B------:R-:W-:-:S04]  /*0150*/  FFMA R10, -R3, R8, R0 ;  /* 0x00000008030a7223 */ /* 0x000fc80000000100 */
[----:B------:R-:W-:Y:S01]  /*0160*/  FFMA R9, R9, R10, R8 ;  /* 0x0000000a09097223 */ /* 0x000fe20000000008 */
[----:B-1----:R-:W-:Y:S06]  /*0170*/  @!P0 BRA `(.L_x_70) ;  /* 0x00000000000c8947 */ /* 0x002fec0003800000 */
[----:B------:R-:W-:-:S07]  /*0180*/  MOV R4, 0x1a0 ;  /* 0x000001a000047802 */ /* 0x000fce0000000f00 */
[----:B------:R-:W-:Y:S05]  /*0190*/  CALL.REL.NOINC `($__internal_3_$__cuda_sm3x_div_rn_noftz_f32_slowpath) ;  /* 0x0000000000187944 */ /* 0x000fea0003c00000 */
[----:B------:R-:W-:-:S07]  /*01a0*/  IMAD.MOV.U32 R9, RZ, RZ, R0 ;  /* 0x000000ffff097224 */ /* 0x000fce00078e0000 */
.L_x_70:
[----:B------:R-:W-:Y:S05]  /*01b0*/  BSYNC.RECONVERGENT B0 ;  /* 0x0000000000007941 */ /* 0x000fea0003800200 */
.L_x_69:
[----:B------:R-:W0:Y:S02]  /*01c0*/  LDC.64 R4, c[0x0][0x390] ;  /* 0x0000e400ff047b82 */ /* 0x000e240000000a00 */
[----:B0-----:R-:W-:-:S05]  /*01d0*/  IMAD.WIDE R2, R2, 0x4, R4 ;  /* 0x0000000402027825 */ /* 0x001fca00078e0204 */
[----:B------:R-:W-:Y:S01]  /*01e0*/  STG.E desc[UR4][R2.64], R9 ;  /* 0x0000000902007986 */ /* 0x000fe2000c101904 */
[----:B------:R-:W-:Y:S05]  /*01f0*/  EXIT ;  /* 0x000000000000794d */ /* 0x000fea0003800000 */
        .weak           $__internal_3_$__cuda_sm3x_div_rn_noftz_f32_slowpath
        .type           $__internal_3_$__cuda_sm3x_div_rn_noftz_f32_slowpath,@function
        .size           $__internal_3_$__cuda_sm3x_div_rn_noftz_f32_slowpath,(.L_x_89 - $__internal_3_$__cuda_sm3x_div_rn_noftz_f32_slowpath)
$__internal_3_$__cuda_sm3x_div_rn_noftz_f32_slowpath:
        /* <DEDUP_REMOVED lines=34> */
[----:B------:R-:W-:Y:S02]  /*0420*/  @!P1 FFMA R8, R3, 1.84467440737095516160e+19, RZ ;  /* 0x5f80000003089823 */ /* 0x000fe400000000ff */
[----:B------:R-:W-:-:S07]  /*0430*/  @!P1 VIADD R9, R9, 0x40 ;  /* 0x0000004009099836 */ /* 0x000fce0000000000 */
.L_x_72:
        /* <DEDUP_REMOVED lines=35> */
[----:B------:R-:W-:Y:S02]  /*0670*/  VIADD R8, R9, 0x20 ;  /* 0x0000002009087836 */ /* 0x000fe40000000000 */
[----:B------:R-:W-:Y:S01]  /*0680*/  LOP3.LUT R5, R5, 0x800000, RZ, 0xfc, !PT ;  /* 0x0080000005057812 */ /* 0x000fe200078efcff */
[----:B------:R-:W-:Y:S01]  /*0690*/  IMAD.MOV R7, RZ, RZ, -R9 ;  /* 0x000000ffff077224 */ /* 0x000fe200078e0a09 */
[----:B------:R-:W-:-:S02]  /*06a0*/  FSETP.NEU.FTZ.AND P0, PT, R3, R6, PT ;  /* 0x000000060300720b */ /* 0x000fc40003f1d000 */
[----:B------:R-:W-:Y:S02]  /*06b0*/  SHF.L.U32 R8, R5, R8, RZ ;  /* 0x0000000805087219 */ /* 0x000fe400000006ff */
[----:B------:R-:W-:Y:S02]  /*06c0*/  SEL R6, R7, RZ, P2 ;  /* 0x000000ff07067207 */ /* 0x000fe40001000000 */
[----:B------:R-:W-:Y:S02]  /*06d0*/  ISETP.NE.AND P1, PT, R8, RZ, P1 ;  /* 0x000000ff0800720c */ /* 0x000fe40000f25270 */
[----:B------:R-:W-:Y:S02]  /*06e0*/  SHF.R.U32.HI R6, RZ, R6, R5 ;  /* 0x00000006ff067219 */ /* 0x000fe40000011605 */
[----:B------:R-:W-:Y:S02]  /*06f0*/  PLOP3.LUT P0, PT, P0, P1, PT, 0xf8, 0x8f ;  /* 0x00000000008f781c */ /* 0x000fe40000703f70 */
[----:B------:R-:W-:-:S02]  /*0700*/  SHF.R.U32.HI R8, RZ, 0x1, R6 ;  /* 0x00000001ff087819 */ /* 0x000fc40000011606 */
[----:B------:R-:W-:-:S04]  /*0710*/  SEL R3, RZ, 0x1, !P0 ;  /* 0x00000001ff037807 */ /* 0x000fc80004000000 */
[----:B------:R-:W-:-:S04]  /*0720*/  LOP3.LUT R3, R3, 0x1, R8, 0xf8, !PT ;  /* 0x0000000103037812 */ /* 0x000fc800078ef808 */
[----:B------:R-:W-:-:S05]  /*0730*/  LOP3.LUT R3, R3, R6, RZ, 0xc0, !PT ;  /* 0x0000000603037212 */ /* 0x000fca00078ec0ff */
[----:B------:R-:W-:-:S05]  /*0740*/  IMAD.IADD R3, R8, 0x1, R3 ;  /* 0x0000000108037824 */ /* 0x000fca00078e0203 */
[----:B------:R-:W-:Y:S01]  /*0750*/  LOP3.LUT R0, R3, R0, RZ, 0xfc, !PT ;  /* 0x0000000003007212 */ /* 0x000fe200078efcff */
[----:B------:R-:W-:Y:S06]  /*0760*/  BRA `(.L_x_80) ;  /* 0x0000000000107947 */ /* 0x000fec0003800000 */
.L_x_79:
[----:B------:R-:W-:-:S04]  /*0770*/  LOP3.LUT R0, R0, 0x80000000, RZ, 0xc0, !PT ;  /* 0x8000000000007812 */ /* 0x000fc800078ec0ff */
[----:B------:R-:W-:Y:S01]  /*0780*/  LOP3.LUT R0, R0, 0x7f800000, RZ, 0xfc, !PT ;  /* 0x7f80000000007812 */ /* 0x000fe200078efcff */
[----:B------:R-:W-:Y:S06]  /*0790*/  BRA `(.L_x_80) ;  /* 0x0000000000047947 */ /* 0x000fec0003800000 */
.L_x_78:
[----:B------:R-:W-:-:S07]  /*07a0*/  IMAD R0, R6, 0x800000, R0 ;  /* 0x0080000006007824 */ /* 0x000fce00078e0200 */
.L_x_80:
[----:B------:R-:W-:Y:S05]  /*07b0*/  BSYNC.RECONVERGENT B2 ;  /* 0x0000000000027941 */ /* 0x000fea0003800200 */
.L_x_77:
[----:B------:R-:W-:Y:S05]  /*07c0*/  BRA `(.L_x_81) ;  /* 0x0000000000207947 */ /* 0x000fea0003800000 */
.L_x_76:
[----:B------:R-:W-:-:S04]  /*07d0*/  LOP3.LUT R0, R8, 0x80000000, R7, 0x48, !PT ;  /* 0x8000000008007812 */ /* 0x000fc800078e4807 */
[----:B------:R-:W-:Y:S01]  /*07e0*/  LOP3.LUT R0, R0, 0x7f800000, RZ, 0xfc, !PT ;  /* 0x7f80000000007812 */ /* 0x000fe200078efcff */
[----:B------:R-:W-:Y:S06]  /*07f0*/  BRA `(.L_x_81) ;  /* 0x0000000000147947 */ /* 0x000fec0003800000 */
.L_x_75:
[----:B------:R-:W-:Y:S01]  /*0800*/  LOP3.LUT R0, R8, 0x80000000, R7, 0x48, !PT ;  /* 0x8000000008007812 */ /* 0x000fe200078e4807 */
[----:B------:R-:W-:Y:S06]  /*0810*/  BRA `(.L_x_81) ;  /* 0x00000000000c7947 */ /* 0x000fec0003800000 */
.L_x_74:
[----:B------:R-:W0:Y:S01]  /*0820*/  MUFU.RSQ R0, -QNAN ;  /* 0xffc0000000007908 */ /* 0x000e220000001400 */
[----:B------:R-:W-:Y:S05]  /*0830*/  BRA `(.L_x_81) ;  /* 0x0000000000047947 */ /* 0x000fea0003800000 */
.L_x_73:
[----:B------:R-:W-:-:S07]  /*0840*/  FADD.FTZ R0, R0, R3 ;  /* 0x0000000300007221 */ /* 0x000fce0000010000 */
.L_x_81:
[----:B------:R-:W-:Y:S05]  /*0850*/  BSYNC.RECONVERGENT B1 ;  /* 0x0000000000017941 */ /* 0x000fea0003800200 */
.L_x_71:
[----:B------:R-:W-:-:S04]  /*0860*/  IMAD.MOV.U32 R5, RZ, RZ, 0x0 ;  /* 0x00000000ff057424 */ /* 0x000fc800078e00ff */
[----:B0-----:R-:W-:Y:S05]  /*0870*/  RET.REL.NODEC R4 `(_Z22elementwise_div_kernelPKfS0_Pfi) ;  /* 0xfffffff404e07950 */ /* 0x001fea0003c3ffff */
.L_x_82:
        /* <DEDUP_REMOVED lines=16> */
.L_x_89:


//--------------------- .text._Z22elementwise_mul_kernelPKfS0_Pfi --------------------------
	.section	.text._Z22elementwise_mul_kernelPKfS0_Pfi,"ax",@progbits
	.align	128
        .global         _Z22elementwise_mul_kernelPKfS0_Pfi
        .type           _Z22elementwise_mul_kernelPKfS0_Pfi,@function
        .size           _Z22elementwise_mul_kernelPKfS0_Pfi,(.L_x_113 - _Z22elementwise_mul_kernelPKfS0_Pfi)
        .other          _Z22elementwise_mul_kernelPKfS0_Pfi,@"STO_CUDA_ENTRY STV_DEFAULT"
_Z22elementwise_mul_kernelPKfS0_Pfi:
.text._Z22elementwise_mul_kernelPKfS0_Pfi:
        /* <DEDUP_REMOVED lines=16> */
[----:B---3--:R-:W-:-:S04]  /*0100*/  IMAD.WIDE R6, R9, 0x4, R6 ;  /* 0x0000000409067825 */ /* 0x008fc800078e0206 */
[----:B----4-:R-:W-:-:S05]  /*0110*/  FMUL R9, R2, R5 ;  /* 0x0000000502097220 */ /* 0x010fca0000400000 */
[----:B------:R-:W-:Y:S01]  /*0120*/  STG.E desc[UR4][R6.64], R9 ;  /* 0x0000000906007986 */ /* 0x000fe2000c101904 */
[----:B------:R-:W-:Y:S05]  /*0130*/  EXIT ;  /* 0x000000000000794d */ /* 0x000fea0003800000 */
.L_x_83:
        /* <DEDUP_REMOVED lines=12> */
.L_x_113:


//--------------------- .text._Z22elementwise_sub_kernelPKfS0_Pfi --------------------------
	.section	.text._Z22elementwise_sub_kernelPKfS0_Pfi,"ax",@progbits
	.align	128
        .global         _Z22elementwise_sub_kernelPKfS0_Pfi
        .type           _Z22elementwise_sub_kernelPKfS0_Pfi,@function
        .size           _Z22elementwise_sub_kernelPKfS0_Pfi,(.L_x_114 - _Z22elementwise_sub_kernelPKfS0_Pfi)
        .other          _Z22elementwise_sub_kernelPKfS0_Pfi,@"STO_CUDA_ENTRY STV_DEFAULT"
_Z22elementwise_sub_kernelPKfS0_Pfi:
.text._Z22elementwise_sub_kernelPKfS0_Pfi:
        /* <DEDUP_REMOVED lines=17> */
[----:B----4-:R-:W-:-:S05]  /*0110*/  FADD R9, R2, -R5 ;  /* 0x8000000502097221 */ /* 0x010fca0000000000 */
[----:B------:R-:W-:Y:S01]  /*0120*/  STG.E desc[UR4][R6.64], R9 ;  /* 0x0000000906007986 */ /* 0x000fe2000c101904 */
[----:B------:R-:W-:Y:S05]  /*0130*/  EXIT ;  /* 0x000000000000794d */ /* 0x000fea0003800000 */
.L_x_84:
        /* <DEDUP_REMOVED lines=12> */
.L_x_114:


//--------------------- .text._Z22elementwise_add_kernelPKfS0_Pfi --------------------------
	.section	.text._Z22elementwise_add_kernelPKfS0_Pfi,"ax",@progbits
	.align	128
        .global         _Z22elementwise_add_kernelPKfS0_Pfi
        .type           _Z22elementwise_add_kernelPKfS0_Pfi,@function
        .size           _Z22elementwise_add_kernelPKfS0_Pfi,(.L_x_115 - _Z22elementwise_add_kernelPKfS0_Pfi)
        .other          _Z22elementwise_add_kernelPKfS0_Pfi,@"STO_CUDA_ENTRY STV_DEFAULT"
_Z22elementwise_add_kernelPKfS0_Pfi:
.text._Z22elementwise_add_kernelPKfS0_Pfi:
        /* <DEDUP_REMOVED lines=17> */
[----:B----4-:R-:W-:-:S05]  /*0110*/  FADD R9, R2, R5 ;  /* 0x0000000502097221 */ /* 0x010fca0000000000 */
[----:B------:R-:W-:Y:S01]  /*0120*/  STG.E desc[UR4][R6.64], R9 ;  /* 0x0000000906007986 */ /* 0x000fe2000c101904 */
[----:B------:R-:W-:Y:S05]  /*0130*/  EXIT ;  /* 0x000000000000794d */ /* 0x000fea0003800000 */
.L_x_85:
        /* <DEDUP_REMOVED lines=12> */
.L_x_115:


//--------------------- .nv.global.init           --------------------------
	.section	.nv.global.init,"aw",@progbits
	.align	4
.nv.global.init:
	.type		__cudart_i2opi_f,@object
	.size		__cudart_i2opi_f,(.L_0 - __cudart_i2opi_f)
__cudart_i2opi_f:
        /*0000*/ 	.byte	0x41, 0x90, 0x43, 0x3c, 0x99, 0x95, 0x62, 0xdb, 0xc0, 0xdd, 0x34, 0xf5, 0xd1, 0x57, 0x27, 0xfc
        /*0010*/ 	.byte	0x29, 0x15, 0x44, 0x4e, 0x6e, 0x83, 0xf9, 0xa2
.L_0:


//--------------------- .nv.shared._Z17min_reduce_kernelPKfPfi --------------------------
	.section	.nv.shared._Z17min_reduce_kernelPKfPfi,"aw",@nobits
	.sectionflags	@""
	.align	16
	.zero		1024


//--------------------- .nv.shared.reserved.0     --------------------------
	.section	.nv.shared.reserved.0,"aw",@nobits
	.weak		__nv_reservedSMEM_offset_0_alias
	.size		__nv_reservedSMEM_offset_0_alias, 0, 64
	.other		__nv_reservedSMEM_offset_0_alias,@"STO_CUDA_RESERVED_SHARED STV_DEFAULT"
__nv_reservedSMEM_offset_0_alias:
	.zero		0
	.zero		64


//--------------------- .nv.shared._Z17max_reduce_kernelPKfPfi --------------------------
	.section	.nv.shared._Z17max_reduce_kernelPKfPfi,"aw",@nobits
	.sectionflags	@""
	.align	16
	.zero		1024


//--------------------- .nv.shared._Z17sum_reduce_kernelPKfPfi --------------------------
	.section	.nv.shared._Z17sum_reduce_kernelPKfPfi,"aw",@nobits
	.sectionflags	@""
	.align	16
	.zero		1024


//--------------------- .nv.shared._Z19transpose_2d_kernelPKfPfii --------------------------
	.section	.nv.shared._Z19transpose_2d_kernelPKfPfii,"aw",@nobits
	.sectionflags	@""
	.align	16
	.zero		1024


//--------------------- .nv.shared._Z29elementwise_leaky_relu_kernelPKfPffi --------------------------
	.section	.nv.shared._Z29elementwise_leaky_relu_kernelPKfPffi,"aw",@nobits
	.sectionflags	@""
	.align	16
	.zero		1024


//--------------------- .nv.shared._Z23elementwise_tanh_kernelPKfPfi --------------------------
	.section	.nv.shared._Z23elementwise_tanh_kernelPKfPfi,"aw",@nobits
	.sectionflags	@""
	.align	16
	.zero		1024


//--------------------- .nv.shared._Z26elementwise_sigmoid_kernelPKfPfi --------------------------
	.section	.nv.shared._Z26elementwise_sigmoid_kernelPKfPfi,"aw",@nobits
	.sectionflags	@""
	.align	16
	.zero		1024


//--------------------- .nv.shared._Z23elementwise_silu_kernelPKfPfi --------------------------
	.section	.nv.shared._Z23elementwise_silu_kernelPKfPfi,"aw",@nobits
	.sectionflags	@""
	.align	16
	.zero		1024


//--------------------- .nv.shared._Z23elementwise_gelu_kernelPKfPfi --------------------------
	.section	.nv.shared._Z23elementwise_gelu_kernelPKfPfi,"aw",@nobits
	.sectionflags	@""
	.align	16
	.zero		1024


//--------------------- .nv.shared._Z23elementwise_relu_kernelPKfPfi --------------------------
	.section	.nv.shared._Z23elementwise_relu_kernelPKfPfi,"aw",@nobits
	.sectionflags	@""
	.align	16
	.zero		1024


//--------------------- .nv.shared._Z24elementwise_clamp_kernelPKfPfffi --------------------------
	.section	.nv.shared._Z24elementwise_clamp_kernelPKfPfffi,"aw",@nobits
	.sectionflags	@""
	.align	16
	.zero		1024


//--------------------- .nv.shared._Z23elementwise_sign_kernelPKfPfi --------------------------
	.section	.nv.shared._Z23elementwise_sign_kernelPKfPfi,"aw",@nobits
	.sectionflags	@""
	.align	16
	.zero		1024


//--------------------- .nv.shared._Z22elementwise_abs_kernelPKfPfi --------------------------
	.section	.nv.shared._Z22elementwise_abs_kernelPKfPfi,"aw",@nobits
	.sectionflags	@""
	.align	16
	.zero		1024


//--------------------- .nv.shared._Z22elementwise_tan_kernelPKfPfi --------------------------
	.section	.nv.shared._Z22elementwise_tan_kernelPKfPfi,"aw",@nobits
	.sectionflags	@""
	.align	16
	.zero		1024


//--------------------- .nv.shared._Z22elementwise_cos_kernelPKfPfi --------------------------
	.section	.nv.shared._Z22elementwise_cos_kernelPKfPfi,"aw",@nobits
	.sectionflags	@""
	.align	16
	.zero		1024


//--------------------- .nv.shared._Z22elementwise_sin_kernelPKfPfi --------------------------
	.section	.nv.shared._Z22elementwise_sin_kernelPKfPfi,"aw",@nobits
	.sectionflags	@""
	.align	16
	.zero		1024


//--------------------- .nv.shared._Z22elementwise_log_kernelPKfPfi --------------------------
	.section	.nv.shared._Z22elementwise_log_kernelPKfPfi,"aw",@nobits
	.sectionflags	@""
	.align	16
	.zero		1024


//--------------------- .nv.shared._Z22elementwise_exp_kernelPKfPfi --------------------------
	.section	.nv.shared._Z22elementwise_exp_kernelPKfPfi,"aw",@nobits
	.sectionflags	@""
	.align	16
	.zero		1024


//--------------------- .nv.shared._Z23elementwise_sqrt_kernelPKfPfi --------------------------
	.section	.nv.shared._Z23elementwise_sqrt_kernelPKfPfi,"aw",@nobits
	.sectionflags	@""
	.align	16
	.zero		1024


//--------------------- .nv.shared._Z22elementwise_pow_kernelPKfPffi --------------------------
	.section	.nv.shared._Z22elementwise_pow_kernelPKfPffi,"aw",@nobits
	.sectionflags	@""
	.align	16
	.zero		1024


//--------------------- .nv.shared._Z22elementwise_min_kernelPKfS0_Pfi --------------------------
	.section	.nv.shared._Z22elementwise_min_kernelPKfS0_Pfi,"aw",@nobits
	.sectionflags	@""
	.align	16
	.zero		1024


//--------------------- .nv.shared._Z22elementwise_max_kernelPKfS0_Pfi --------------------------
	.section	.nv.shared._Z22elementwise_max_kernelPKfS0_Pfi,"aw",@nobits
	.sectionflags	@""
	.align	16
	.zero		1024


//--------------------- .nv.shared._Z22elementwise_div_kernelPKfS0_Pfi --------------------------
	.section	.nv.shared._Z22elementwise_div_kernelPKfS0_Pfi,"aw",@nobits
	.sectionflags	@""
	.align	16
	.zero		1024


//--------------------- .nv.shared._Z22elementwise_mul_kernelPKfS0_Pfi --------------------------
	.section	.nv.shared._Z22elementwise_mul_kernelPKfS0_Pfi,"aw",@nobits
	.sectionflags	@""
	.align	16
	.zero		1024


//--------------------- .nv.shared._Z22elementwise_sub_kernelPKfS0_Pfi --------------------------
	.section	.nv.shared._Z22elementwise_sub_kernelPKfS0_Pfi,"aw",@nobits
	.sectionflags	@""
	.align	16
	.zero		1024


//--------------------- .nv.shared._Z22elementwise_add_kernelPKfS0_Pfi --------------------------
	.section	.nv.shared._Z22elementwise_add_kernelPKfS0_Pfi,"aw",@nobits
	.sectionflags	@""
	.align	16
	.zero		1024


//--------------------- .nv.constant0._Z17min_reduce_kernelPKfPfi --------------------------
	.section	.nv.constant0._Z17min_reduce_kernelPKfPfi,"a",@progbits
	.sectionflags	@""
	.align	4
.nv.constant0._Z17min_reduce_kernelPKfPfi:
	.zero		916


//--------------------- .nv.constant0._Z17max_reduce_kernelPKfPfi --------------------------
	.section	.nv.constant0._Z17max_reduce_kernelPKfPfi,"a",@progbits
	.sectionflags	@""
	.align	4
.nv.constant0._Z17max_reduce_kernelPKfPfi:
	.zero		916


//--------------------- .nv.constant0._Z17sum_reduce_kernelPKfPfi --------------------------
	.section	.nv.constant0._Z17sum_reduce_kernelPKfPfi,"a",@progbits
	.sectionflags	@""
	.align	4
.nv.constant0._Z17sum_reduce_kernelPKfPfi:
	.zero		916


//--------------------- .nv.constant0._Z19transpose_2d_kernelPKfPfii --------------------------
	.section	.nv.constant0._Z19transpose_2d_kernelPKfPfii,"a",@progbits
	.sectionflags	@""
	.align	4
.nv.constant0._Z19transpose_2d_kernelPKfPfii:
	.zero		920


//--------------------- .nv.constant0._Z29elementwise_leaky_relu_kernelPKfPffi --------------------------
	.section	.nv.constant0._Z29elementwise_leaky_relu_kernelPKfPffi,"a",@progbits
	.sectionflags	@""
	.align	4
.nv.constant0._Z29elementwise_leaky_relu_kernelPKfPffi:
	.zero		920


//--------------------- .nv.constant0._Z23elementwise_tanh_kernelPKfPfi --------------------------
	.section	.nv.constant0._Z23elementwise_tanh_kernelPKfPfi,"a",@progbits
	.sectionflags	@""
	.align	4
.nv.constant0._Z23elementwise_tanh_kernelPKfPfi:
	.zero		916


//--------------------- .nv.constant0._Z26elementwise_sigmoid_kernelPKfPfi --------------------------
	.section	.nv.constant0._Z26elementwise_sigmoid_kernelPKfPfi,"a",@progbits
	.sectionflags	@""
	.align	4
.nv.constant0._Z26elementwise_sigmoid_kernelPKfPfi:
	.zero		916


//--------------------- .nv.constant0._Z23elementwise_silu_kernelPKfPfi --------------------------
	.section	.nv.constant0._Z23elementwise_silu_kernelPKfPfi,"a",@progbits
	.sectionflags	@""
	.align	4
.nv.constant0._Z23elementwise_silu_kernelPKfPfi:
	.zero		916


//--------------------- .nv.constant0._Z23elementwise_gelu_kernelPKfPfi --------------------------
	.section	.nv.constant0._Z23elementwise_gelu_kernelPKfPfi,"a",@progbits
	.sectionflags	@""
	.align	4
.nv.constant0._Z23elementwise_gelu_kernelPKfPfi:
	.zero		916


//--------------------- .nv.constant0._Z23elementwise_relu_kernelPKfPfi --------------------------
	.section	.nv.constant0._Z23elementwise_relu_kernelPKfPfi,"a",@progbits
	.sectionflags	@""
	.align	4
.nv.constant0._Z23elementwise_relu_kernelPKfPfi:
	.zero		916


//--------------------- .nv.constant0._Z24elementwise_clamp_kernelPKfPfffi --------------------------
	.section	.nv.constant0._Z24elementwise_clamp_kernelPKfPfffi,"a",@progbits
	.sectionflags	@""
	.align	4
.nv.constant0._Z24elementwise_clamp_kernelPKfPfffi:
	.zero		924


//--------------------- .nv.constant0._Z23elementwise_sign_kernelPKfPfi --------------------------
	.section	.nv.constant0._Z23elementwise_sign_kernelPKfPfi,"a",@progbits
	.sectionflags	@""
	.align	4
.nv.constant0._Z23elementwise_sign_kernelPKfPfi:
	.zero		916


//--------------------- .nv.constant0._Z22elementwise_abs_kernelPKfPfi --------------------------
	.section	.nv.constant0._Z22elementwise_abs_kernelPKfPfi,"a",@progbits
	.sectionflags	@""
	.align	4
.nv.constant0._Z22elementwise_abs_kernelPKfPfi:
	.zero		916


//--------------------- .nv.constant0._Z22elementwise_tan_kernelPKfPfi --------------------------
	.section	.nv.constant0._Z22elementwise_tan_kernelPKfPfi,"a",@progbits
	.sectionflags	@""
	.align	4
.nv.constant0._Z22elementwise_tan_kernelPKfPfi:
	.zero		916


//--------------------- .nv.constant0._Z22elementwise_cos_kernelPKfPfi --------------------------
	.section	.nv.constant0._Z22elementwise_cos_kernelPKfPfi,"a",@progbits
	.sectionflags	@""
	.align	4
.nv.constant0._Z22elementwise_cos_kernelPKfPfi:
	.zero		916


//--------------------- .nv.constant0._Z22elementwise_sin_kernelPKfPfi --------------------------
	.section	.nv.constant0._Z22elementwise_sin_kernelPKfPfi,"a",@progbits
	.sectionflags	@""
	.align	4
.nv.constant0._Z22elementwise_sin_kernelPKfPfi:
	.zero		916


//--------------------- .nv.constant0._Z22elementwise_log_kernelPKfPfi --------------------------
	.section	.nv.constant0._Z22elementwise_log_kernelPKfPfi,"a",@progbits
	.sectionflags	@""
	.align	4
.nv.constant0._Z22elementwise_log_kernelPKfPfi:
	.zero		916


//--------------------- .nv.constant0._Z22elementwise_exp_kernelPKfPfi --------------------------
	.section	.nv.constant0._Z22elementwise_exp_kernelPKfPfi,"a",@progbits
	.sectionflags	@""
	.align	4
.nv.constant0._Z22elementwise_exp_kernelPKfPfi:
	.zero		916


//--------------------- .nv.constant0._Z23elementwise_sqrt_kernelPKfPfi --------------------------
	.section	.nv.constant0._Z23elementwise_sqrt_kernelPKfPfi,"a",@progbits
	.sectionflags	@""
	.align	4
.nv.constant0._Z23elementwise_sqrt_kernelPKfPfi:
	.zero		916


//--------------------- .nv.constant0._Z22elementwise_pow_kernelPKfPffi --------------------------
	.section	.nv.constant0._Z22elementwise_pow_kernelPKfPffi,"a",@progbits
	.sectionflags	@""
	.align	4
.nv.constant0._Z22elementwise_pow_kernelPKfPffi:
	.zero		920


//--------------------- .nv.constant0._Z22elementwise_min_kernelPKfS0_Pfi --------------------------
	.section	.nv.constant0._Z22elementwise_min_kernelPKfS0_Pfi,"a",@progbits
	.sectionflags	@""
	.align	4
.nv.constant0._Z22elementwise_min_kernelPKfS0_Pfi:
	.zero		924


//--------------------- .nv.constant0._Z22elementwise_max_kernelPKfS0_Pfi --------------------------
	.section	.nv.constant0._Z22elementwise_max_kernelPKfS0_Pfi,"a",@progbits
	.sectionflags	@""
	.align	4
.nv.constant0._Z22elementwise_max_kernelPKfS0_Pfi:
	.zero		924


//--------------------- .nv.constant0._Z22elementwise_div_kernelPKfS0_Pfi --------------------------
	.section	.nv.constant0._Z22elementwise_div_kernelPKfS0_Pfi,"a",@progbits
	.sectionflags	@""
	.align	4
.nv.constant0._Z22elementwise_div_kernelPKfS0_Pfi:
	.zero		924


//--------------------- .nv.constant0._Z22elementwise_mul_kernelPKfS0_Pfi --------------------------
	.section	.nv.constant0._Z22elementwise_mul_kernelPKfS0_Pfi,"a",@progbits
	.sectionflags	@""
	.align	4
.nv.constant0._Z22elementwise_mul_kernelPKfS0_Pfi:
	.zero		924


//--------------------- .nv.constant0._Z22elementwise_sub_kernelPKfS0_Pfi --------------------------
	.section	.nv.constant0._Z22elementwise_sub_kernelPKfS0_Pfi,"a",@progbits
	.sectionflags	@""
	.align	4
.nv.constant0._Z22elementwise_sub_kernelPKfS0_Pfi:
	.zero		924


//--------------------- .nv.constant0._Z22elementwise_add_kernelPKfS0_Pfi --------------------------
	.section	.nv.constant0._Z22elementwise_add_kernelPKfS0_Pfi,"a",@progbits
	.sectionflags	@""
	.align	4
.nv.constant0._Z22elementwise_add_kernelPKfS0_Pfi:
	.zero		924


//--------------------- SYMBOLS --------------------------

	.type		.nv.reservedSmem.offset0,@object
	.size		.nv.reservedSmem.offset0,0x4
	.type		.nv.reservedSmem.cap,@object
	.size		.nv.reservedSmem.cap,0x4
